//
// Generated by NVIDIA NVVM Compiler
//
// Compiler Build ID: CL-36424714
// Cuda compilation tools, release 13.0, V13.0.88
// Based on NVVM 20.0.0
//

.version 9.0
.target sm_100
.address_size 64

	// .globl	_Z10find_noncePKcmmiiPcPjPi
.const .align 4 .b8 c_H256[32] = {103, 230, 9, 106, 133, 174, 103, 187, 114, 243, 110, 60, 58, 245, 79, 165, 127, 82, 14, 81, 140, 104, 5, 155, 171, 217, 131, 31, 25, 205, 224, 91};
.const .align 4 .b8 c_K[256] = {152, 47, 138, 66, 145, 68, 55, 113, 207, 251, 192, 181, 165, 219, 181, 233, 91, 194, 86, 57, 241, 17, 241, 89, 164, 130, 63, 146, 213, 94, 28, 171, 152, 170, 7, 216, 1, 91, 131, 18, 190, 133, 49, 36, 195, 125, 12, 85, 116, 93, 190, 114, 254, 177, 222, 128, 167, 6, 220, 155, 116, 241, 155, 193, 193, 105, 155, 228, 134, 71, 190, 239, 198, 157, 193, 15, 204, 161, 12, 36, 111, 44, 233, 45, 170, 132, 116, 74, 220, 169, 176, 92, 218, 136, 249, 118, 82, 81, 62, 152, 109, 198, 49, 168, 200, 39, 3, 176, 199, 127, 89, 191, 243, 11, 224, 198, 71, 145, 167, 213, 81, 99, 202, 6, 103, 41, 41, 20, 133, 10, 183, 39, 56, 33, 27, 46, 252, 109, 44, 77, 19, 13, 56, 83, 84, 115, 10, 101, 187, 10, 106, 118, 46, 201, 194, 129, 133, 44, 114, 146, 161, 232, 191, 162, 75, 102, 26, 168, 112, 139, 75, 194, 163, 81, 108, 199, 25, 232, 146, 209, 36, 6, 153, 214, 133, 53, 14, 244, 112, 160, 106, 16, 22, 193, 164, 25, 8, 108, 55, 30, 76, 119, 72, 39, 181, 188, 176, 52, 179, 12, 28, 57, 74, 170, 216, 78, 79, 202, 156, 91, 243, 111, 46, 104, 238, 130, 143, 116, 111, 99, 165, 120, 20, 120, 200, 132, 8, 2, 199, 140, 250, 255, 190, 144, 235, 108, 80, 164, 247, 163, 249, 190, 242, 120, 113, 198};
// _ZZ10find_noncePKcmmiiPcPjPiE3s_K has been demoted

.visible .entry _Z10find_noncePKcmmiiPcPjPi(
	.param .u64 .ptr .align 1 _Z10find_noncePKcmmiiPcPjPi_param_0,
	.param .u64 _Z10find_noncePKcmmiiPcPjPi_param_1,
	.param .u64 _Z10find_noncePKcmmiiPcPjPi_param_2,
	.param .u32 _Z10find_noncePKcmmiiPcPjPi_param_3,
	.param .u32 _Z10find_noncePKcmmiiPcPjPi_param_4,
	.param .u64 .ptr .align 1 _Z10find_noncePKcmmiiPcPjPi_param_5,
	.param .u64 .ptr .align 1 _Z10find_noncePKcmmiiPcPjPi_param_6,
	.param .u64 .ptr .align 1 _Z10find_noncePKcmmiiPcPjPi_param_7
)
{
	.local .align 16 .b8 	__local_depot0[560];
	.reg .b64 	%SP;
	.reg .b64 	%SPL;
	.reg .pred 	%p<64>;
	.reg .b16 	%rs<94>;
	.reg .b32 	%r<2885>;
	.reg .b64 	%rd<367>;
	// demoted variable
	.shared .align 4 .b8 _ZZ10find_noncePKcmmiiPcPjPiE3s_K[256];
	mov.u64 	%SPL, __local_depot0;
	ld.param.u64 	%rd103, [_Z10find_noncePKcmmiiPcPjPi_param_0];
	ld.param.u64 	%rd98, [_Z10find_noncePKcmmiiPcPjPi_param_1];
	ld.param.u64 	%rd99, [_Z10find_noncePKcmmiiPcPjPi_param_2];
	cvta.to.global.u64 	%rd1, %rd103;
	add.u64 	%rd2, %SPL, 0;
	add.u64 	%rd3, %SPL, 16;
	add.u64 	%rd4, %SPL, 272;
	add.u64 	%rd5, %SPL, 528;
	mov.u32 	%r1, %tid.x;
	setp.gt.u32 	%p1, %r1, 63;
	@%p1 bra 	$L__BB0_2;
	mul.wide.u32 	%rd108, %r1, 4;
	mov.u64 	%rd109, c_K;
	add.s64 	%rd110, %rd109, %rd108;
	ld.const.u32 	%r156, [%rd110];
	shl.b32 	%r157, %r1, 2;
	mov.u32 	%r158, _ZZ10find_noncePKcmmiiPcPjPiE3s_K;
	add.s32 	%r159, %r158, %r157;
	st.shared.u32 	[%r159], %r156;
$L__BB0_2:
	ld.param.u32 	%r2831, [_Z10find_noncePKcmmiiPcPjPi_param_4];
	bar.sync 	0;
	mov.u32 	%r160, %ctaid.x;
	mov.u32 	%r161, %ntid.x;
	mad.lo.s32 	%r162, %r160, %r161, %r1;
	cvt.u64.u32 	%rd111, %r162;
	add.s64 	%rd336, %rd99, %rd111;
	setp.lt.s32 	%p2, %r2831, 1;
	@%p2 bra 	$L__BB0_15;
	ld.param.u32 	%r2851, [_Z10find_noncePKcmmiiPcPjPi_param_4];
	and.b32  	%r2, %r2851, 7;
	setp.lt.u32 	%p3, %r2851, 8;
	@%p3 bra 	$L__BB0_7;
	ld.param.u32 	%r2833, [_Z10find_noncePKcmmiiPcPjPi_param_4];
	add.s32 	%r2849, %r2833, -4;
	and.b32  	%r163, %r2833, 2147483640;
	neg.s32 	%r2848, %r163;
$L__BB0_5:
	.pragma "nounroll";
	add.s32 	%r164, %r2849, 3;
	cvt.u16.u64 	%rs1, %rd336;
	and.b16  	%rs2, %rs1, 63;
	add.s16 	%rs3, %rs2, 48;
	cvt.u64.u32 	%rd112, %r164;
	add.s64 	%rd113, %rd2, %rd112;
	st.local.u8 	[%rd113], %rs3;
	add.s32 	%r165, %r2849, 2;
	shr.u16 	%rs4, %rs1, 6;
	and.b16  	%rs5, %rs4, 63;
	add.s16 	%rs6, %rs5, 48;
	cvt.u64.u32 	%rd114, %r165;
	add.s64 	%rd115, %rd2, %rd114;
	st.local.u8 	[%rd115], %rs6;
	shr.u64 	%rd116, %rd336, 12;
	add.s32 	%r166, %r2849, 1;
	cvt.u16.u64 	%rs7, %rd116;
	and.b16  	%rs8, %rs7, 63;
	add.s16 	%rs9, %rs8, 48;
	cvt.u64.u32 	%rd117, %r166;
	add.s64 	%rd118, %rd2, %rd117;
	st.local.u8 	[%rd118], %rs9;
	shr.u64 	%rd119, %rd336, 18;
	add.s32 	%r167, %r2849, -4;
	cvt.u16.u64 	%rs10, %rd119;
	and.b16  	%rs11, %rs10, 63;
	add.s16 	%rs12, %rs11, 48;
	cvt.u64.u32 	%rd120, %r2849;
	add.s64 	%rd121, %rd2, %rd120;
	st.local.u8 	[%rd121], %rs12;
	shr.u64 	%rd122, %rd336, 24;
	add.s32 	%r168, %r2849, -1;
	cvt.u16.u64 	%rs13, %rd122;
	and.b16  	%rs14, %rs13, 63;
	add.s16 	%rs15, %rs14, 48;
	cvt.u64.u32 	%rd123, %r168;
	add.s64 	%rd124, %rd2, %rd123;
	st.local.u8 	[%rd124], %rs15;
	shr.u64 	%rd125, %rd336, 30;
	add.s32 	%r169, %r2849, -2;
	cvt.u16.u64 	%rs16, %rd125;
	and.b16  	%rs17, %rs16, 63;
	add.s16 	%rs18, %rs17, 48;
	cvt.u64.u32 	%rd126, %r169;
	add.s64 	%rd127, %rd2, %rd126;
	st.local.u8 	[%rd127], %rs18;
	shr.u64 	%rd128, %rd336, 36;
	add.s32 	%r170, %r2849, -3;
	cvt.u16.u64 	%rs19, %rd128;
	and.b16  	%rs20, %rs19, 63;
	add.s16 	%rs21, %rs20, 48;
	cvt.u64.u32 	%rd129, %r170;
	add.s64 	%rd130, %rd2, %rd129;
	st.local.u8 	[%rd130], %rs21;
	shr.u64 	%rd131, %rd336, 42;
	cvt.u16.u64 	%rs22, %rd131;
	and.b16  	%rs23, %rs22, 63;
	add.s16 	%rs24, %rs23, 48;
	cvt.u64.u32 	%rd132, %r167;
	add.s64 	%rd133, %rd2, %rd132;
	st.local.u8 	[%rd133], %rs24;
	shr.u64 	%rd336, %rd336, 48;
	add.s32 	%r2849, %r2849, -8;
	add.s32 	%r2848, %r2848, 8;
	setp.ne.s32 	%p4, %r2848, 0;
	@%p4 bra 	$L__BB0_5;
	add.s32 	%r2851, %r2849, 4;
$L__BB0_7:
	setp.eq.s32 	%p5, %r2, 0;
	@%p5 bra 	$L__BB0_15;
	ld.param.u32 	%r2834, [_Z10find_noncePKcmmiiPcPjPi_param_4];
	and.b32  	%r11, %r2834, 3;
	setp.lt.u32 	%p6, %r2, 4;
	@%p6 bra 	$L__BB0_10;
	add.s32 	%r171, %r2851, -1;
	cvt.u16.u64 	%rs25, %rd336;
	and.b16  	%rs26, %rs25, 63;
	add.s16 	%rs27, %rs26, 48;
	cvt.u64.u32 	%rd134, %r171;
	add.s64 	%rd135, %rd2, %rd134;
	st.local.u8 	[%rd135], %rs27;
	add.s32 	%r172, %r2851, -2;
	shr.u16 	%rs28, %rs25, 6;
	and.b16  	%rs29, %rs28, 63;
	add.s16 	%rs30, %rs29, 48;
	cvt.u64.u32 	%rd136, %r172;
	add.s64 	%rd137, %rd2, %rd136;
	st.local.u8 	[%rd137], %rs30;
	shr.u64 	%rd138, %rd336, 12;
	add.s32 	%r173, %r2851, -3;
	cvt.u16.u64 	%rs31, %rd138;
	and.b16  	%rs32, %rs31, 63;
	add.s16 	%rs33, %rs32, 48;
	cvt.u64.u32 	%rd139, %r173;
	add.s64 	%rd140, %rd2, %rd139;
	st.local.u8 	[%rd140], %rs33;
	shr.u64 	%rd141, %rd336, 18;
	add.s32 	%r2851, %r2851, -4;
	cvt.u16.u64 	%rs34, %rd141;
	and.b16  	%rs35, %rs34, 63;
	add.s16 	%rs36, %rs35, 48;
	cvt.u64.u32 	%rd142, %r2851;
	add.s64 	%rd143, %rd2, %rd142;
	st.local.u8 	[%rd143], %rs36;
	shr.u64 	%rd336, %rd336, 24;
$L__BB0_10:
	setp.eq.s32 	%p7, %r11, 0;
	@%p7 bra 	$L__BB0_15;
	setp.eq.s32 	%p8, %r11, 1;
	@%p8 bra 	$L__BB0_13;
	add.s32 	%r174, %r2851, -1;
	cvt.u16.u64 	%rs37, %rd336;
	and.b16  	%rs38, %rs37, 63;
	add.s16 	%rs39, %rs38, 48;
	cvt.u64.u32 	%rd144, %r174;
	add.s64 	%rd145, %rd2, %rd144;
	st.local.u8 	[%rd145], %rs39;
	add.s32 	%r2851, %r2851, -2;
	shr.u16 	%rs40, %rs37, 6;
	and.b16  	%rs41, %rs40, 63;
	add.s16 	%rs42, %rs41, 48;
	cvt.u64.u32 	%rd146, %r2851;
	add.s64 	%rd147, %rd2, %rd146;
	st.local.u8 	[%rd147], %rs42;
	shr.u64 	%rd336, %rd336, 12;
$L__BB0_13:
	ld.param.u32 	%r2835, [_Z10find_noncePKcmmiiPcPjPi_param_4];
	and.b32  	%r175, %r2835, 1;
	setp.eq.b32 	%p9, %r175, 1;
	not.pred 	%p10, %p9;
	@%p10 bra 	$L__BB0_15;
	add.s32 	%r176, %r2851, -1;
	cvt.u16.u64 	%rs43, %rd336;
	and.b16  	%rs44, %rs43, 63;
	add.s16 	%rs45, %rs44, 48;
	cvt.u64.u32 	%rd148, %r176;
	add.s64 	%rd149, %rd2, %rd148;
	st.local.u8 	[%rd149], %rs45;
$L__BB0_15:
	ld.param.u32 	%r2836, [_Z10find_noncePKcmmiiPcPjPi_param_4];
	cvt.s64.s32 	%rd150, %r2836;
	add.s64 	%rd14, %rd98, %rd150;
	setp.eq.s64 	%p11, %rd98, 0;
	@%p11 bra 	$L__BB0_28;
	and.b64  	%rd15, %rd98, 15;
	setp.lt.u64 	%p12, %rd98, 16;
	mov.b64 	%rd345, 0;
	@%p12 bra 	$L__BB0_19;
	and.b64  	%rd153, %rd98, -16;
	neg.s64 	%rd16, %rd153;
	mov.b64 	%rd345, 0;
	mov.u64 	%rd344, %rd1;
$L__BB0_18:
	.pragma "nounroll";
	add.s64 	%rd154, %rd3, %rd345;
	ld.global.u8 	%r177, [%rd344+15];
	ld.global.u8 	%r178, [%rd344+14];
	prmt.b32 	%r179, %r178, %r177, 0x3340U;
	ld.global.u8 	%r180, [%rd344+13];
	ld.global.u8 	%r181, [%rd344+12];
	prmt.b32 	%r182, %r181, %r180, 0x3340U;
	prmt.b32 	%r183, %r182, %r179, 0x5410U;
	ld.global.u8 	%r184, [%rd344+11];
	ld.global.u8 	%r185, [%rd344+10];
	prmt.b32 	%r186, %r185, %r184, 0x3340U;
	ld.global.u8 	%r187, [%rd344+9];
	ld.global.u8 	%r188, [%rd344+8];
	prmt.b32 	%r189, %r188, %r187, 0x3340U;
	prmt.b32 	%r190, %r189, %r186, 0x5410U;
	ld.global.u8 	%r191, [%rd344+7];
	ld.global.u8 	%r192, [%rd344+6];
	prmt.b32 	%r193, %r192, %r191, 0x3340U;
	ld.global.u8 	%r194, [%rd344+5];
	ld.global.u8 	%r195, [%rd344+4];
	prmt.b32 	%r196, %r195, %r194, 0x3340U;
	prmt.b32 	%r197, %r196, %r193, 0x5410U;
	ld.global.u8 	%r198, [%rd344+3];
	ld.global.u8 	%r199, [%rd344+2];
	prmt.b32 	%r200, %r199, %r198, 0x3340U;
	ld.global.u8 	%r201, [%rd344+1];
	ld.global.u8 	%r202, [%rd344];
	prmt.b32 	%r203, %r202, %r201, 0x3340U;
	prmt.b32 	%r204, %r203, %r200, 0x5410U;
	st.local.v4.b32 	[%rd154], {%r204, %r197, %r190, %r183};
	add.s64 	%rd345, %rd345, 16;
	add.s64 	%rd155, %rd16, %rd345;
	add.s64 	%rd344, %rd344, 16;
	setp.eq.s64 	%p13, %rd155, 0;
	@%p13 bra 	$L__BB0_19;
	bra.uni 	$L__BB0_18;
$L__BB0_19:
	setp.eq.s64 	%p14, %rd15, 0;
	@%p14 bra 	$L__BB0_28;
	and.b64  	%rd18, %rd98, 7;
	setp.lt.u64 	%p15, %rd15, 8;
	@%p15 bra 	$L__BB0_22;
	add.s64 	%rd156, %rd1, %rd345;
	ld.global.u8 	%rs46, [%rd156];
	add.s64 	%rd157, %rd3, %rd345;
	st.local.u8 	[%rd157], %rs46;
	ld.global.u8 	%rs47, [%rd156+1];
	st.local.u8 	[%rd157+1], %rs47;
	ld.global.u8 	%rs48, [%rd156+2];
	st.local.u8 	[%rd157+2], %rs48;
	ld.global.u8 	%rs49, [%rd156+3];
	st.local.u8 	[%rd157+3], %rs49;
	ld.global.u8 	%rs50, [%rd156+4];
	st.local.u8 	[%rd157+4], %rs50;
	ld.global.u8 	%rs51, [%rd156+5];
	st.local.u8 	[%rd157+5], %rs51;
	ld.global.u8 	%rs52, [%rd156+6];
	st.local.u8 	[%rd157+6], %rs52;
	ld.global.u8 	%rs53, [%rd156+7];
	st.local.u8 	[%rd157+7], %rs53;
	add.s64 	%rd345, %rd345, 8;
$L__BB0_22:
	setp.eq.s64 	%p16, %rd18, 0;
	@%p16 bra 	$L__BB0_28;
	and.b64  	%rd341, %rd98, 3;
	setp.lt.u64 	%p17, %rd18, 4;
	@%p17 bra 	$L__BB0_25;
	add.s64 	%rd158, %rd1, %rd345;
	ld.global.u8 	%rs54, [%rd158];
	add.s64 	%rd159, %rd3, %rd345;
	st.local.u8 	[%rd159], %rs54;
	ld.global.u8 	%rs55, [%rd158+1];
	st.local.u8 	[%rd159+1], %rs55;
	ld.global.u8 	%rs56, [%rd158+2];
	st.local.u8 	[%rd159+2], %rs56;
	ld.global.u8 	%rs57, [%rd158+3];
	st.local.u8 	[%rd159+3], %rs57;
	add.s64 	%rd345, %rd345, 4;
$L__BB0_25:
	setp.eq.s64 	%p18, %rd341, 0;
	@%p18 bra 	$L__BB0_28;
	add.s64 	%rd343, %rd3, %rd345;
	add.s64 	%rd342, %rd1, %rd345;
$L__BB0_27:
	.pragma "nounroll";
	ld.global.u8 	%rs58, [%rd342];
	st.local.u8 	[%rd343], %rs58;
	add.s64 	%rd343, %rd343, 1;
	add.s64 	%rd342, %rd342, 1;
	add.s64 	%rd341, %rd341, -1;
	setp.ne.s64 	%p19, %rd341, 0;
	@%p19 bra 	$L__BB0_27;
$L__BB0_28:
	ld.param.u32 	%r2837, [_Z10find_noncePKcmmiiPcPjPi_param_4];
	setp.lt.s32 	%p20, %r2837, 1;
	@%p20 bra 	$L__BB0_41;
	ld.param.u32 	%r2838, [_Z10find_noncePKcmmiiPcPjPi_param_4];
	and.b32  	%r16, %r2838, 15;
	setp.lt.u32 	%p21, %r2838, 16;
	mov.b32 	%r2854, 0;
	@%p21 bra 	$L__BB0_32;
	ld.param.u32 	%r2839, [_Z10find_noncePKcmmiiPcPjPi_param_4];
	and.b32  	%r2854, %r2839, 2147483632;
	neg.s32 	%r2853, %r2854;
	add.s64 	%rd160, %rd98, %rd3;
	add.s64 	%rd346, %rd160, 7;
	mov.u64 	%rd347, %rd2;
$L__BB0_31:
	.pragma "nounroll";
	ld.local.v4.b32 	{%r206, %r207, %r208, %r209}, [%rd347];
	bfe.u32 	%r210, %r209, 24, 8;
	bfe.u32 	%r211, %r209, 16, 8;
	bfe.u32 	%r212, %r209, 8, 8;
	bfe.u32 	%r213, %r209, 0, 8;
	bfe.u32 	%r214, %r208, 24, 8;
	bfe.u32 	%r215, %r208, 16, 8;
	bfe.u32 	%r216, %r208, 8, 8;
	bfe.u32 	%r217, %r208, 0, 8;
	bfe.u32 	%r218, %r207, 24, 8;
	bfe.u32 	%r219, %r207, 16, 8;
	bfe.u32 	%r220, %r207, 8, 8;
	bfe.u32 	%r221, %r207, 0, 8;
	bfe.u32 	%r222, %r206, 24, 8;
	bfe.u32 	%r223, %r206, 16, 8;
	bfe.u32 	%r224, %r206, 8, 8;
	bfe.u32 	%r225, %r206, 0, 8;
	st.local.u8 	[%rd346+-7], %r225;
	st.local.u8 	[%rd346+-6], %r224;
	st.local.u8 	[%rd346+-5], %r223;
	st.local.u8 	[%rd346+-4], %r222;
	st.local.u8 	[%rd346+-3], %r221;
	st.local.u8 	[%rd346+-2], %r220;
	st.local.u8 	[%rd346+-1], %r219;
	st.local.u8 	[%rd346], %r218;
	st.local.u8 	[%rd346+1], %r217;
	st.local.u8 	[%rd346+2], %r216;
	st.local.u8 	[%rd346+3], %r215;
	st.local.u8 	[%rd346+4], %r214;
	st.local.u8 	[%rd346+5], %r213;
	st.local.u8 	[%rd346+6], %r212;
	st.local.u8 	[%rd346+7], %r211;
	st.local.u8 	[%rd346+8], %r210;
	add.s32 	%r2853, %r2853, 16;
	add.s64 	%rd347, %rd347, 16;
	add.s64 	%rd346, %rd346, 16;
	setp.ne.s32 	%p22, %r2853, 0;
	@%p22 bra 	$L__BB0_31;
$L__BB0_32:
	setp.eq.s32 	%p23, %r16, 0;
	@%p23 bra 	$L__BB0_41;
	ld.param.u32 	%r2840, [_Z10find_noncePKcmmiiPcPjPi_param_4];
	and.b32  	%r22, %r2840, 7;
	setp.lt.u32 	%p24, %r16, 8;
	@%p24 bra 	$L__BB0_35;
	cvt.u64.u32 	%rd161, %r2854;
	add.s64 	%rd162, %rd2, %rd161;
	ld.local.u8 	%rs59, [%rd162];
	add.s64 	%rd163, %rd98, %rd161;
	add.s64 	%rd164, %rd3, %rd163;
	st.local.u8 	[%rd164], %rs59;
	ld.local.u8 	%rs60, [%rd162+1];
	st.local.u8 	[%rd164+1], %rs60;
	ld.local.u8 	%rs61, [%rd162+2];
	st.local.u8 	[%rd164+2], %rs61;
	ld.local.u8 	%rs62, [%rd162+3];
	st.local.u8 	[%rd164+3], %rs62;
	ld.local.u8 	%rs63, [%rd162+4];
	st.local.u8 	[%rd164+4], %rs63;
	ld.local.u8 	%rs64, [%rd162+5];
	st.local.u8 	[%rd164+5], %rs64;
	ld.local.u8 	%rs65, [%rd162+6];
	st.local.u8 	[%rd164+6], %rs65;
	ld.local.u8 	%rs66, [%rd162+7];
	st.local.u8 	[%rd164+7], %rs66;
	add.s32 	%r2854, %r2854, 8;
$L__BB0_35:
	setp.eq.s32 	%p25, %r22, 0;
	@%p25 bra 	$L__BB0_41;
	ld.param.u32 	%r2841, [_Z10find_noncePKcmmiiPcPjPi_param_4];
	and.b32  	%r25, %r2841, 3;
	setp.lt.u32 	%p26, %r22, 4;
	@%p26 bra 	$L__BB0_38;
	cvt.u64.u32 	%rd165, %r2854;
	add.s64 	%rd166, %rd2, %rd165;
	ld.local.u8 	%rs67, [%rd166];
	add.s64 	%rd167, %rd98, %rd165;
	add.s64 	%rd168, %rd3, %rd167;
	st.local.u8 	[%rd168], %rs67;
	ld.local.u8 	%rs68, [%rd166+1];
	st.local.u8 	[%rd168+1], %rs68;
	ld.local.u8 	%rs69, [%rd166+2];
	st.local.u8 	[%rd168+2], %rs69;
	ld.local.u8 	%rs70, [%rd166+3];
	st.local.u8 	[%rd168+3], %rs70;
	add.s32 	%r2854, %r2854, 4;
$L__BB0_38:
	setp.eq.s32 	%p27, %r25, 0;
	@%p27 bra 	$L__BB0_41;
	cvt.u64.u32 	%rd169, %r2854;
	add.s64 	%rd170, %rd98, %rd169;
	add.s64 	%rd349, %rd3, %rd170;
	add.s64 	%rd348, %rd2, %rd169;
	neg.s32 	%r2857, %r25;
$L__BB0_40:
	.pragma "nounroll";
	ld.local.u8 	%rs71, [%rd348];
	st.local.u8 	[%rd349], %rs71;
	add.s64 	%rd349, %rd349, 1;
	add.s64 	%rd348, %rd348, 1;
	add.s32 	%r2857, %r2857, 1;
	setp.ne.s32 	%p28, %r2857, 0;
	@%p28 bra 	$L__BB0_40;
$L__BB0_41:
	mov.b32 	%r226, 0;
	st.local.v4.u32 	[%rd4], {%r226, %r226, %r226, %r226};
	st.local.v4.u32 	[%rd4+16], {%r226, %r226, %r226, %r226};
	add.s64 	%rd363, %rd4, 32;
	st.local.v4.u32 	[%rd4+32], {%r226, %r226, %r226, %r226};
	st.local.v4.u32 	[%rd4+48], {%r226, %r226, %r226, %r226};
	st.local.v4.u32 	[%rd4+64], {%r226, %r226, %r226, %r226};
	st.local.v4.u32 	[%rd4+80], {%r226, %r226, %r226, %r226};
	st.local.v4.u32 	[%rd4+96], {%r226, %r226, %r226, %r226};
	st.local.v4.u32 	[%rd4+112], {%r226, %r226, %r226, %r226};
	st.local.v4.u32 	[%rd4+128], {%r226, %r226, %r226, %r226};
	st.local.v4.u32 	[%rd4+144], {%r226, %r226, %r226, %r226};
	st.local.v4.u32 	[%rd4+160], {%r226, %r226, %r226, %r226};
	st.local.v4.u32 	[%rd4+176], {%r226, %r226, %r226, %r226};
	st.local.v4.u32 	[%rd4+192], {%r226, %r226, %r226, %r226};
	st.local.v4.u32 	[%rd4+208], {%r226, %r226, %r226, %r226};
	st.local.v4.u32 	[%rd4+224], {%r226, %r226, %r226, %r226};
	st.local.v4.u32 	[%rd4+240], {%r226, %r226, %r226, %r226};
	setp.eq.s64 	%p29, %rd14, 0;
	@%p29 bra 	$L__BB0_54;
	and.b64  	%rd48, %rd14, 15;
	setp.lt.u64 	%p30, %rd14, 16;
	mov.b64 	%rd351, 0;
	@%p30 bra 	$L__BB0_45;
	and.b64  	%rd173, %rd14, -16;
	neg.s64 	%rd49, %rd173;
	mov.b64 	%rd351, 0;
$L__BB0_44:
	.pragma "nounroll";
	add.s64 	%rd174, %rd3, %rd351;
	ld.local.v4.b32 	{%r227, %r228, %r229, %r230}, [%rd174];
	bfe.u32 	%r231, %r230, 16, 8;
	cvt.u16.u32 	%rs72, %r231;
	bfe.u32 	%r232, %r230, 8, 8;
	bfe.u32 	%r233, %r230, 0, 8;
	bfe.u32 	%r234, %r229, 16, 8;
	cvt.u16.u32 	%rs73, %r234;
	bfe.u32 	%r235, %r229, 8, 8;
	bfe.u32 	%r236, %r229, 0, 8;
	bfe.u32 	%r237, %r228, 16, 8;
	cvt.u16.u32 	%rs74, %r237;
	bfe.u32 	%r238, %r228, 8, 8;
	bfe.u32 	%r239, %r228, 0, 8;
	bfe.u32 	%r240, %r227, 16, 8;
	cvt.u16.u32 	%rs75, %r240;
	bfe.u32 	%r241, %r227, 8, 8;
	bfe.u32 	%r242, %r227, 0, 8;
	shl.b32 	%r243, %r242, 24;
	add.s64 	%rd175, %rd4, %rd351;
	ld.local.v4.u32 	{%r244, %r245, %r246, %r247}, [%rd175];
	or.b32  	%r248, %r243, %r244;
	shl.b32 	%r249, %r241, 16;
	and.b32  	%r250, %r249, 16711680;
	or.b32  	%r251, %r250, %r248;
	and.b16  	%rs76, %rs75, 255;
	mul.wide.u16 	%r252, %rs76, 256;
	or.b32  	%r253, %r252, %r251;
	bfe.u32 	%r254, %r227, 24, 8;
	or.b32  	%r255, %r253, %r254;
	shl.b32 	%r256, %r239, 24;
	or.b32  	%r257, %r256, %r245;
	shl.b32 	%r258, %r238, 16;
	and.b32  	%r259, %r258, 16711680;
	or.b32  	%r260, %r259, %r257;
	and.b16  	%rs77, %rs74, 255;
	mul.wide.u16 	%r261, %rs77, 256;
	or.b32  	%r262, %r261, %r260;
	bfe.u32 	%r263, %r228, 24, 8;
	or.b32  	%r264, %r262, %r263;
	shl.b32 	%r265, %r236, 24;
	or.b32  	%r266, %r265, %r246;
	shl.b32 	%r267, %r235, 16;
	and.b32  	%r268, %r267, 16711680;
	or.b32  	%r269, %r268, %r266;
	and.b16  	%rs78, %rs73, 255;
	mul.wide.u16 	%r270, %rs78, 256;
	or.b32  	%r271, %r270, %r269;
	bfe.u32 	%r272, %r229, 24, 8;
	or.b32  	%r273, %r271, %r272;
	shl.b32 	%r274, %r233, 24;
	or.b32  	%r275, %r274, %r247;
	shl.b32 	%r276, %r232, 16;
	and.b32  	%r277, %r276, 16711680;
	or.b32  	%r278, %r277, %r275;
	and.b16  	%rs79, %rs72, 255;
	mul.wide.u16 	%r279, %rs79, 256;
	or.b32  	%r280, %r279, %r278;
	bfe.u32 	%r281, %r230, 24, 8;
	or.b32  	%r282, %r280, %r281;
	st.local.v4.u32 	[%rd175], {%r255, %r264, %r273, %r282};
	add.s64 	%rd351, %rd351, 16;
	add.s64 	%rd176, %rd49, %rd351;
	setp.ne.s64 	%p31, %rd176, 0;
	@%p31 bra 	$L__BB0_44;
$L__BB0_45:
	setp.eq.s64 	%p32, %rd48, 0;
	@%p32 bra 	$L__BB0_54;
	and.b64  	%rd53, %rd14, 7;
	setp.lt.u64 	%p33, %rd48, 8;
	@%p33 bra 	$L__BB0_48;
	add.s64 	%rd177, %rd3, %rd351;
	ld.local.u8 	%r283, [%rd177];
	cvt.u32.u64 	%r284, %rd351;
	shl.b32 	%r285, %r284, 3;
	not.b32 	%r286, %r285;
	and.b32  	%r287, %r286, 24;
	shl.b32 	%r288, %r283, %r287;
	and.b64  	%rd178, %rd351, -4;
	add.s64 	%rd179, %rd4, %rd178;
	ld.local.u32 	%r289, [%rd179];
	or.b32  	%r290, %r288, %r289;
	st.local.u32 	[%rd179], %r290;
	add.s64 	%rd180, %rd351, 1;
	ld.local.u8 	%r291, [%rd177+1];
	cvt.u32.u64 	%r292, %rd180;
	shl.b32 	%r293, %r292, 3;
	not.b32 	%r294, %r293;
	and.b32  	%r295, %r294, 24;
	shl.b32 	%r296, %r291, %r295;
	and.b64  	%rd181, %rd180, -4;
	add.s64 	%rd182, %rd4, %rd181;
	ld.local.u32 	%r297, [%rd182];
	or.b32  	%r298, %r296, %r297;
	st.local.u32 	[%rd182], %r298;
	add.s64 	%rd183, %rd351, 2;
	ld.local.u8 	%r299, [%rd177+2];
	cvt.u32.u64 	%r300, %rd183;
	shl.b32 	%r301, %r300, 3;
	not.b32 	%r302, %r301;
	and.b32  	%r303, %r302, 24;
	shl.b32 	%r304, %r299, %r303;
	and.b64  	%rd184, %rd183, -4;
	add.s64 	%rd185, %rd4, %rd184;
	ld.local.u32 	%r305, [%rd185];
	or.b32  	%r306, %r304, %r305;
	st.local.u32 	[%rd185], %r306;
	add.s64 	%rd186, %rd351, 3;
	ld.local.u8 	%r307, [%rd177+3];
	cvt.u32.u64 	%r308, %rd186;
	shl.b32 	%r309, %r308, 3;
	not.b32 	%r310, %r309;
	and.b32  	%r311, %r310, 24;
	shl.b32 	%r312, %r307, %r311;
	and.b64  	%rd187, %rd186, -4;
	add.s64 	%rd188, %rd4, %rd187;
	ld.local.u32 	%r313, [%rd188];
	or.b32  	%r314, %r312, %r313;
	st.local.u32 	[%rd188], %r314;
	add.s64 	%rd189, %rd351, 4;
	ld.local.u8 	%r315, [%rd177+4];
	shl.b32 	%r316, %r315, %r287;
	and.b64  	%rd190, %rd189, -4;
	add.s64 	%rd191, %rd4, %rd190;
	ld.local.u32 	%r317, [%rd191];
	or.b32  	%r318, %r316, %r317;
	st.local.u32 	[%rd191], %r318;
	add.s64 	%rd192, %rd351, 5;
	ld.local.u8 	%r319, [%rd177+5];
	cvt.u32.u64 	%r320, %rd192;
	shl.b32 	%r321, %r320, 3;
	not.b32 	%r322, %r321;
	and.b32  	%r323, %r322, 24;
	shl.b32 	%r324, %r319, %r323;
	and.b64  	%rd193, %rd192, -4;
	add.s64 	%rd194, %rd4, %rd193;
	ld.local.u32 	%r325, [%rd194];
	or.b32  	%r326, %r324, %r325;
	st.local.u32 	[%rd194], %r326;
	add.s64 	%rd195, %rd351, 6;
	ld.local.u8 	%r327, [%rd177+6];
	cvt.u32.u64 	%r328, %rd195;
	shl.b32 	%r329, %r328, 3;
	not.b32 	%r330, %r329;
	and.b32  	%r331, %r330, 24;
	shl.b32 	%r332, %r327, %r331;
	and.b64  	%rd196, %rd195, -4;
	add.s64 	%rd197, %rd4, %rd196;
	ld.local.u32 	%r333, [%rd197];
	or.b32  	%r334, %r332, %r333;
	st.local.u32 	[%rd197], %r334;
	add.s64 	%rd198, %rd351, 7;
	ld.local.u8 	%r335, [%rd177+7];
	cvt.u32.u64 	%r336, %rd198;
	shl.b32 	%r337, %r336, 3;
	not.b32 	%r338, %r337;
	and.b32  	%r339, %r338, 24;
	shl.b32 	%r340, %r335, %r339;
	and.b64  	%rd199, %rd198, -4;
	add.s64 	%rd200, %rd4, %rd199;
	ld.local.u32 	%r341, [%rd200];
	or.b32  	%r342, %r340, %r341;
	st.local.u32 	[%rd200], %r342;
	add.s64 	%rd351, %rd351, 8;
$L__BB0_48:
	setp.eq.s64 	%p34, %rd53, 0;
	@%p34 bra 	$L__BB0_54;
	and.b64  	%rd354, %rd14, 3;
	setp.lt.u64 	%p35, %rd53, 4;
	@%p35 bra 	$L__BB0_51;
	add.s64 	%rd201, %rd3, %rd351;
	ld.local.u8 	%r343, [%rd201];
	cvt.u32.u64 	%r344, %rd351;
	shl.b32 	%r345, %r344, 3;
	not.b32 	%r346, %r345;
	and.b32  	%r347, %r346, 24;
	shl.b32 	%r348, %r343, %r347;
	and.b64  	%rd202, %rd351, -4;
	add.s64 	%rd203, %rd4, %rd202;
	ld.local.u32 	%r349, [%rd203];
	or.b32  	%r350, %r348, %r349;
	st.local.u32 	[%rd203], %r350;
	add.s64 	%rd204, %rd351, 1;
	ld.local.u8 	%r351, [%rd201+1];
	cvt.u32.u64 	%r352, %rd204;
	shl.b32 	%r353, %r352, 3;
	not.b32 	%r354, %r353;
	and.b32  	%r355, %r354, 24;
	shl.b32 	%r356, %r351, %r355;
	and.b64  	%rd205, %rd204, -4;
	add.s64 	%rd206, %rd4, %rd205;
	ld.local.u32 	%r357, [%rd206];
	or.b32  	%r358, %r356, %r357;
	st.local.u32 	[%rd206], %r358;
	add.s64 	%rd207, %rd351, 2;
	ld.local.u8 	%r359, [%rd201+2];
	cvt.u32.u64 	%r360, %rd207;
	shl.b32 	%r361, %r360, 3;
	not.b32 	%r362, %r361;
	and.b32  	%r363, %r362, 24;
	shl.b32 	%r364, %r359, %r363;
	and.b64  	%rd208, %rd207, -4;
	add.s64 	%rd209, %rd4, %rd208;
	ld.local.u32 	%r365, [%rd209];
	or.b32  	%r366, %r364, %r365;
	st.local.u32 	[%rd209], %r366;
	add.s64 	%rd210, %rd351, 3;
	ld.local.u8 	%r367, [%rd201+3];
	cvt.u32.u64 	%r368, %rd210;
	shl.b32 	%r369, %r368, 3;
	not.b32 	%r370, %r369;
	and.b32  	%r371, %r370, 24;
	shl.b32 	%r372, %r367, %r371;
	and.b64  	%rd211, %rd210, -4;
	add.s64 	%rd212, %rd4, %rd211;
	ld.local.u32 	%r373, [%rd212];
	or.b32  	%r374, %r372, %r373;
	st.local.u32 	[%rd212], %r374;
	add.s64 	%rd351, %rd351, 4;
$L__BB0_51:
	setp.eq.s64 	%p36, %rd354, 0;
	@%p36 bra 	$L__BB0_54;
	cvt.u32.u64 	%r375, %rd351;
	shl.b32 	%r2858, %r375, 3;
$L__BB0_53:
	.pragma "nounroll";
	add.s64 	%rd213, %rd3, %rd351;
	ld.local.u8 	%r376, [%rd213];
	not.b32 	%r377, %r2858;
	and.b32  	%r378, %r377, 24;
	shl.b32 	%r379, %r376, %r378;
	and.b64  	%rd214, %rd351, -4;
	add.s64 	%rd215, %rd4, %rd214;
	ld.local.u32 	%r380, [%rd215];
	or.b32  	%r381, %r379, %r380;
	st.local.u32 	[%rd215], %r381;
	add.s64 	%rd351, %rd351, 1;
	add.s32 	%r2858, %r2858, 8;
	add.s64 	%rd354, %rd354, -1;
	setp.ne.s64 	%p37, %rd354, 0;
	@%p37 bra 	$L__BB0_53;
$L__BB0_54:
	cvt.u32.u64 	%r382, %rd14;
	shl.b32 	%r383, %r382, 3;
	not.b32 	%r384, %r383;
	and.b32  	%r385, %r384, 24;
	mov.b32 	%r386, 128;
	shl.b32 	%r387, %r386, %r385;
	and.b64  	%rd216, %rd14, -4;
	add.s64 	%rd217, %rd4, %rd216;
	ld.local.u32 	%r388, [%rd217];
	or.b32  	%r389, %r388, %r387;
	st.local.u32 	[%rd217], %r389;
	add.s64 	%rd63, %rd14, 71;
	and.b64  	%rd64, %rd63, -64;
	add.s64 	%rd359, %rd14, 1;
	add.s64 	%rd218, %rd64, -8;
	setp.ge.u64 	%p38, %rd359, %rd218;
	@%p38 bra 	$L__BB0_68;
	sub.s64 	%rd219, %rd64, %rd14;
	add.s64 	%rd66, %rd219, -9;
	add.s64 	%rd220, %rd219, -10;
	and.b64  	%rd67, %rd66, 15;
	setp.lt.u64 	%p39, %rd220, 15;
	@%p39 bra 	$L__BB0_59;
	ld.param.u32 	%r2842, [_Z10find_noncePKcmmiiPcPjPi_param_4];
	and.b64  	%rd356, %rd66, -16;
	add.s64 	%rd357, %rd14, 16;
	shl.b32 	%r390, %r2842, 3;
	cvt.u32.u64 	%r391, %rd98;
	shl.b32 	%r392, %r391, 3;
	add.s32 	%r2859, %r390, %r392;
$L__BB0_57:
	.pragma "nounroll";
	add.s64 	%rd221, %rd357, -15;
	add.s32 	%r393, %r2859, 8;
	not.b32 	%r394, %r393;
	and.b32  	%r395, %r394, 24;
	mov.b32 	%r396, 255;
	shl.b32 	%r397, %r396, %r395;
	not.b32 	%r398, %r397;
	and.b64  	%rd222, %rd221, -4;
	add.s64 	%rd223, %rd4, %rd222;
	ld.local.u32 	%r399, [%rd223];
	and.b32  	%r400, %r399, %r398;
	st.local.u32 	[%rd223], %r400;
	add.s64 	%rd224, %rd357, -14;
	add.s32 	%r401, %r2859, 16;
	not.b32 	%r402, %r401;
	and.b32  	%r403, %r402, 24;
	shl.b32 	%r404, %r396, %r403;
	not.b32 	%r405, %r404;
	and.b64  	%rd225, %rd224, -4;
	add.s64 	%rd226, %rd4, %rd225;
	ld.local.u32 	%r406, [%rd226];
	and.b32  	%r407, %r406, %r405;
	st.local.u32 	[%rd226], %r407;
	add.s64 	%rd227, %rd357, -13;
	add.s32 	%r408, %r2859, 24;
	not.b32 	%r409, %r408;
	and.b32  	%r410, %r409, 24;
	shl.b32 	%r411, %r396, %r410;
	not.b32 	%r412, %r411;
	and.b64  	%rd228, %rd227, -4;
	add.s64 	%rd229, %rd4, %rd228;
	ld.local.u32 	%r413, [%rd229];
	and.b32  	%r414, %r413, %r412;
	st.local.u32 	[%rd229], %r414;
	add.s64 	%rd230, %rd357, -12;
	add.s32 	%r415, %r2859, 32;
	not.b32 	%r416, %r415;
	and.b32  	%r417, %r416, 24;
	shl.b32 	%r418, %r396, %r417;
	not.b32 	%r419, %r418;
	and.b64  	%rd231, %rd230, -4;
	add.s64 	%rd232, %rd4, %rd231;
	ld.local.u32 	%r420, [%rd232];
	and.b32  	%r421, %r420, %r419;
	st.local.u32 	[%rd232], %r421;
	add.s64 	%rd233, %rd357, -11;
	and.b64  	%rd234, %rd233, -4;
	add.s64 	%rd235, %rd4, %rd234;
	ld.local.u32 	%r422, [%rd235];
	and.b32  	%r423, %r422, %r398;
	st.local.u32 	[%rd235], %r423;
	add.s64 	%rd236, %rd357, -10;
	add.s32 	%r424, %r2859, 48;
	not.b32 	%r425, %r424;
	and.b32  	%r426, %r425, 24;
	shl.b32 	%r427, %r396, %r426;
	not.b32 	%r428, %r427;
	and.b64  	%rd237, %rd236, -4;
	add.s64 	%rd238, %rd4, %rd237;
	ld.local.u32 	%r429, [%rd238];
	and.b32  	%r430, %r429, %r428;
	st.local.u32 	[%rd238], %r430;
	add.s64 	%rd239, %rd357, -9;
	add.s32 	%r431, %r2859, 56;
	not.b32 	%r432, %r431;
	and.b32  	%r433, %r432, 24;
	shl.b32 	%r434, %r396, %r433;
	not.b32 	%r435, %r434;
	and.b64  	%rd240, %rd239, -4;
	add.s64 	%rd241, %rd4, %rd240;
	ld.local.u32 	%r436, [%rd241];
	and.b32  	%r437, %r436, %r435;
	st.local.u32 	[%rd241], %r437;
	add.s64 	%rd242, %rd357, -8;
	add.s32 	%r438, %r2859, 64;
	not.b32 	%r439, %r438;
	and.b32  	%r440, %r439, 24;
	shl.b32 	%r441, %r396, %r440;
	not.b32 	%r442, %r441;
	and.b64  	%rd243, %rd242, -4;
	add.s64 	%rd244, %rd4, %rd243;
	ld.local.u32 	%r443, [%rd244];
	and.b32  	%r444, %r443, %r442;
	st.local.u32 	[%rd244], %r444;
	add.s64 	%rd245, %rd357, -7;
	and.b64  	%rd246, %rd245, -4;
	add.s64 	%rd247, %rd4, %rd246;
	ld.local.u32 	%r445, [%rd247];
	and.b32  	%r446, %r445, %r398;
	st.local.u32 	[%rd247], %r446;
	add.s64 	%rd248, %rd357, -6;
	add.s32 	%r447, %r2859, 80;
	not.b32 	%r448, %r447;
	and.b32  	%r449, %r448, 24;
	shl.b32 	%r450, %r396, %r449;
	not.b32 	%r451, %r450;
	and.b64  	%rd249, %rd248, -4;
	add.s64 	%rd250, %rd4, %rd249;
	ld.local.u32 	%r452, [%rd250];
	and.b32  	%r453, %r452, %r451;
	st.local.u32 	[%rd250], %r453;
	add.s64 	%rd251, %rd357, -5;
	add.s32 	%r454, %r2859, 88;
	not.b32 	%r455, %r454;
	and.b32  	%r456, %r455, 24;
	shl.b32 	%r457, %r396, %r456;
	not.b32 	%r458, %r457;
	and.b64  	%rd252, %rd251, -4;
	add.s64 	%rd253, %rd4, %rd252;
	ld.local.u32 	%r459, [%rd253];
	and.b32  	%r460, %r459, %r458;
	st.local.u32 	[%rd253], %r460;
	add.s64 	%rd254, %rd357, -4;
	add.s32 	%r461, %r2859, 96;
	not.b32 	%r462, %r461;
	and.b32  	%r463, %r462, 24;
	shl.b32 	%r464, %r396, %r463;
	not.b32 	%r465, %r464;
	and.b64  	%rd255, %rd254, -4;
	add.s64 	%rd256, %rd4, %rd255;
	ld.local.u32 	%r466, [%rd256];
	and.b32  	%r467, %r466, %r465;
	st.local.u32 	[%rd256], %r467;
	add.s64 	%rd257, %rd357, -3;
	and.b64  	%rd258, %rd257, -4;
	add.s64 	%rd259, %rd4, %rd258;
	ld.local.u32 	%r468, [%rd259];
	and.b32  	%r469, %r468, %r398;
	st.local.u32 	[%rd259], %r469;
	add.s64 	%rd260, %rd357, -2;
	add.s32 	%r470, %r2859, 112;
	not.b32 	%r471, %r470;
	and.b32  	%r472, %r471, 24;
	shl.b32 	%r473, %r396, %r472;
	not.b32 	%r474, %r473;
	and.b64  	%rd261, %rd260, -4;
	add.s64 	%rd262, %rd4, %rd261;
	ld.local.u32 	%r475, [%rd262];
	and.b32  	%r476, %r475, %r474;
	st.local.u32 	[%rd262], %r476;
	add.s64 	%rd263, %rd357, -1;
	add.s32 	%r477, %r2859, 120;
	not.b32 	%r478, %r477;
	and.b32  	%r479, %r478, 24;
	shl.b32 	%r480, %r396, %r479;
	not.b32 	%r481, %r480;
	and.b64  	%rd264, %rd263, -4;
	add.s64 	%rd265, %rd4, %rd264;
	ld.local.u32 	%r482, [%rd265];
	and.b32  	%r483, %r482, %r481;
	st.local.u32 	[%rd265], %r483;
	add.s32 	%r2859, %r2859, 128;
	not.b32 	%r484, %r2859;
	and.b32  	%r485, %r484, 24;
	shl.b32 	%r486, %r396, %r485;
	not.b32 	%r487, %r486;
	and.b64  	%rd266, %rd357, -4;
	add.s64 	%rd267, %rd4, %rd266;
	ld.local.u32 	%r488, [%rd267];
	and.b32  	%r489, %r488, %r487;
	st.local.u32 	[%rd267], %r489;
	add.s64 	%rd357, %rd357, 16;
	add.s64 	%rd356, %rd356, -16;
	setp.ne.s64 	%p40, %rd356, 0;
	@%p40 bra 	$L__BB0_57;
	add.s64 	%rd359, %rd357, -15;
$L__BB0_59:
	setp.eq.s64 	%p41, %rd67, 0;
	@%p41 bra 	$L__BB0_68;
	and.b64  	%rd76, %rd66, 7;
	setp.lt.u64 	%p42, %rd67, 8;
	@%p42 bra 	$L__BB0_62;
	cvt.u32.u64 	%r490, %rd359;
	shl.b32 	%r491, %r490, 3;
	not.b32 	%r492, %r491;
	and.b32  	%r493, %r492, 24;
	mov.b32 	%r494, 255;
	shl.b32 	%r495, %r494, %r493;
	not.b32 	%r496, %r495;
	and.b64  	%rd268, %rd359, -4;
	add.s64 	%rd269, %rd4, %rd268;
	ld.local.u32 	%r497, [%rd269];
	and.b32  	%r498, %r497, %r496;
	st.local.u32 	[%rd269], %r498;
	add.s64 	%rd270, %rd359, 1;
	cvt.u32.u64 	%r499, %rd270;
	shl.b32 	%r500, %r499, 3;
	not.b32 	%r501, %r500;
	and.b32  	%r502, %r501, 24;
	shl.b32 	%r503, %r494, %r502;
	not.b32 	%r504, %r503;
	and.b64  	%rd271, %rd270, -4;
	add.s64 	%rd272, %rd4, %rd271;
	ld.local.u32 	%r505, [%rd272];
	and.b32  	%r506, %r505, %r504;
	st.local.u32 	[%rd272], %r506;
	add.s64 	%rd273, %rd359, 2;
	cvt.u32.u64 	%r507, %rd273;
	shl.b32 	%r508, %r507, 3;
	not.b32 	%r509, %r508;
	and.b32  	%r510, %r509, 24;
	shl.b32 	%r511, %r494, %r510;
	not.b32 	%r512, %r511;
	and.b64  	%rd274, %rd273, -4;
	add.s64 	%rd275, %rd4, %rd274;
	ld.local.u32 	%r513, [%rd275];
	and.b32  	%r514, %r513, %r512;
	st.local.u32 	[%rd275], %r514;
	add.s64 	%rd276, %rd359, 3;
	cvt.u32.u64 	%r515, %rd276;
	shl.b32 	%r516, %r515, 3;
	not.b32 	%r517, %r516;
	and.b32  	%r518, %r517, 24;
	shl.b32 	%r519, %r494, %r518;
	not.b32 	%r520, %r519;
	and.b64  	%rd277, %rd276, -4;
	add.s64 	%rd278, %rd4, %rd277;
	ld.local.u32 	%r521, [%rd278];
	and.b32  	%r522, %r521, %r520;
	st.local.u32 	[%rd278], %r522;
	add.s64 	%rd279, %rd359, 4;
	and.b64  	%rd280, %rd279, -4;
	add.s64 	%rd281, %rd4, %rd280;
	ld.local.u32 	%r523, [%rd281];
	and.b32  	%r524, %r523, %r496;
	st.local.u32 	[%rd281], %r524;
	add.s64 	%rd282, %rd359, 5;
	cvt.u32.u64 	%r525, %rd282;
	shl.b32 	%r526, %r525, 3;
	not.b32 	%r527, %r526;
	and.b32  	%r528, %r527, 24;
	shl.b32 	%r529, %r494, %r528;
	not.b32 	%r530, %r529;
	and.b64  	%rd283, %rd282, -4;
	add.s64 	%rd284, %rd4, %rd283;
	ld.local.u32 	%r531, [%rd284];
	and.b32  	%r532, %r531, %r530;
	st.local.u32 	[%rd284], %r532;
	add.s64 	%rd285, %rd359, 6;
	cvt.u32.u64 	%r533, %rd285;
	shl.b32 	%r534, %r533, 3;
	not.b32 	%r535, %r534;
	and.b32  	%r536, %r535, 24;
	shl.b32 	%r537, %r494, %r536;
	not.b32 	%r538, %r537;
	and.b64  	%rd286, %rd285, -4;
	add.s64 	%rd287, %rd4, %rd286;
	ld.local.u32 	%r539, [%rd287];
	and.b32  	%r540, %r539, %r538;
	st.local.u32 	[%rd287], %r540;
	add.s64 	%rd288, %rd359, 7;
	cvt.u32.u64 	%r541, %rd288;
	shl.b32 	%r542, %r541, 3;
	not.b32 	%r543, %r542;
	and.b32  	%r544, %r543, 24;
	shl.b32 	%r545, %r494, %r544;
	not.b32 	%r546, %r545;
	and.b64  	%rd289, %rd288, -4;
	add.s64 	%rd290, %rd4, %rd289;
	ld.local.u32 	%r547, [%rd290];
	and.b32  	%r548, %r547, %r546;
	st.local.u32 	[%rd290], %r548;
	add.s64 	%rd359, %rd359, 8;
$L__BB0_62:
	setp.eq.s64 	%p43, %rd76, 0;
	@%p43 bra 	$L__BB0_68;
	and.b64  	%rd361, %rd66, 3;
	setp.lt.u64 	%p44, %rd76, 4;
	@%p44 bra 	$L__BB0_65;
	cvt.u32.u64 	%r549, %rd359;
	shl.b32 	%r550, %r549, 3;
	not.b32 	%r551, %r550;
	and.b32  	%r552, %r551, 24;
	mov.b32 	%r553, 255;
	shl.b32 	%r554, %r553, %r552;
	not.b32 	%r555, %r554;
	and.b64  	%rd291, %rd359, -4;
	add.s64 	%rd292, %rd4, %rd291;
	ld.local.u32 	%r556, [%rd292];
	and.b32  	%r557, %r556, %r555;
	st.local.u32 	[%rd292], %r557;
	add.s64 	%rd293, %rd359, 1;
	cvt.u32.u64 	%r558, %rd293;
	shl.b32 	%r559, %r558, 3;
	not.b32 	%r560, %r559;
	and.b32  	%r561, %r560, 24;
	shl.b32 	%r562, %r553, %r561;
	not.b32 	%r563, %r562;
	and.b64  	%rd294, %rd293, -4;
	add.s64 	%rd295, %rd4, %rd294;
	ld.local.u32 	%r564, [%rd295];
	and.b32  	%r565, %r564, %r563;
	st.local.u32 	[%rd295], %r565;
	add.s64 	%rd296, %rd359, 2;
	cvt.u32.u64 	%r566, %rd296;
	shl.b32 	%r567, %r566, 3;
	not.b32 	%r568, %r567;
	and.b32  	%r569, %r568, 24;
	shl.b32 	%r570, %r553, %r569;
	not.b32 	%r571, %r570;
	and.b64  	%rd297, %rd296, -4;
	add.s64 	%rd298, %rd4, %rd297;
	ld.local.u32 	%r572, [%rd298];
	and.b32  	%r573, %r572, %r571;
	st.local.u32 	[%rd298], %r573;
	add.s64 	%rd299, %rd359, 3;
	cvt.u32.u64 	%r574, %rd299;
	shl.b32 	%r575, %r574, 3;
	not.b32 	%r576, %r575;
	and.b32  	%r577, %r576, 24;
	shl.b32 	%r578, %r553, %r577;
	not.b32 	%r579, %r578;
	and.b64  	%rd300, %rd299, -4;
	add.s64 	%rd301, %rd4, %rd300;
	ld.local.u32 	%r580, [%rd301];
	and.b32  	%r581, %r580, %r579;
	st.local.u32 	[%rd301], %r581;
	add.s64 	%rd359, %rd359, 4;
$L__BB0_65:
	setp.eq.s64 	%p45, %rd361, 0;
	@%p45 bra 	$L__BB0_68;
	cvt.u32.u64 	%r582, %rd359;
	shl.b32 	%r2860, %r582, 3;
$L__BB0_67:
	.pragma "nounroll";
	not.b32 	%r583, %r2860;
	and.b32  	%r584, %r583, 24;
	mov.b32 	%r585, 255;
	shl.b32 	%r586, %r585, %r584;
	not.b32 	%r587, %r586;
	and.b64  	%rd302, %rd359, -4;
	add.s64 	%rd303, %rd4, %rd302;
	ld.local.u32 	%r588, [%rd303];
	and.b32  	%r589, %r588, %r587;
	st.local.u32 	[%rd303], %r589;
	add.s64 	%rd359, %rd359, 1;
	add.s32 	%r2860, %r2860, 8;
	add.s64 	%rd361, %rd361, -1;
	setp.ne.s64 	%p46, %rd361, 0;
	@%p46 bra 	$L__BB0_67;
$L__BB0_68:
	shr.u64 	%rd304, %rd14, 29;
	cvt.u32.u64 	%r598, %rd304;
	add.s64 	%rd305, %rd4, %rd64;
	st.local.v2.u32 	[%rd305+-8], {%r598, %r383};
	mov.b32 	%r2873, -1521486534;
	mov.b32 	%r2874, 1013904242;
	mov.b32 	%r2875, -1150833019;
	mov.b32 	%r2876, 1779033703;
	st.local.v4.u32 	[%rd5], {%r2876, %r2875, %r2874, %r2873};
	mov.b32 	%r2869, 1541459225;
	mov.b32 	%r2870, 528734635;
	mov.b32 	%r2871, -1694144372;
	mov.b32 	%r2872, 1359893119;
	st.local.v4.u32 	[%rd5+16], {%r2872, %r2871, %r2870, %r2869};
	setp.lt.u64 	%p47, %rd63, 64;
	@%p47 bra 	$L__BB0_72;
	shr.u64 	%rd364, %rd63, 6;
	ld.shared.u32 	%r40, [_ZZ10find_noncePKcmmiiPcPjPiE3s_K];
	ld.shared.u32 	%r41, [_ZZ10find_noncePKcmmiiPcPjPiE3s_K+4];
	ld.shared.u32 	%r42, [_ZZ10find_noncePKcmmiiPcPjPiE3s_K+8];
	ld.shared.u32 	%r43, [_ZZ10find_noncePKcmmiiPcPjPiE3s_K+12];
	ld.shared.u32 	%r44, [_ZZ10find_noncePKcmmiiPcPjPiE3s_K+16];
	ld.shared.u32 	%r45, [_ZZ10find_noncePKcmmiiPcPjPiE3s_K+20];
	ld.shared.u32 	%r46, [_ZZ10find_noncePKcmmiiPcPjPiE3s_K+24];
	ld.shared.u32 	%r47, [_ZZ10find_noncePKcmmiiPcPjPiE3s_K+28];
	ld.shared.u32 	%r48, [_ZZ10find_noncePKcmmiiPcPjPiE3s_K+32];
	ld.shared.u32 	%r49, [_ZZ10find_noncePKcmmiiPcPjPiE3s_K+36];
	ld.shared.u32 	%r50, [_ZZ10find_noncePKcmmiiPcPjPiE3s_K+40];
	ld.shared.u32 	%r51, [_ZZ10find_noncePKcmmiiPcPjPiE3s_K+44];
	ld.shared.u32 	%r52, [_ZZ10find_noncePKcmmiiPcPjPiE3s_K+48];
	ld.shared.u32 	%r53, [_ZZ10find_noncePKcmmiiPcPjPiE3s_K+52];
	ld.shared.u32 	%r54, [_ZZ10find_noncePKcmmiiPcPjPiE3s_K+56];
	ld.shared.u32 	%r55, [_ZZ10find_noncePKcmmiiPcPjPiE3s_K+60];
	ld.shared.u32 	%r56, [_ZZ10find_noncePKcmmiiPcPjPiE3s_K+64];
	ld.shared.u32 	%r57, [_ZZ10find_noncePKcmmiiPcPjPiE3s_K+68];
	ld.shared.u32 	%r58, [_ZZ10find_noncePKcmmiiPcPjPiE3s_K+72];
	ld.shared.u32 	%r59, [_ZZ10find_noncePKcmmiiPcPjPiE3s_K+76];
	ld.shared.u32 	%r60, [_ZZ10find_noncePKcmmiiPcPjPiE3s_K+80];
	ld.shared.u32 	%r61, [_ZZ10find_noncePKcmmiiPcPjPiE3s_K+84];
	ld.shared.u32 	%r62, [_ZZ10find_noncePKcmmiiPcPjPiE3s_K+88];
	ld.shared.u32 	%r63, [_ZZ10find_noncePKcmmiiPcPjPiE3s_K+92];
	ld.shared.u32 	%r64, [_ZZ10find_noncePKcmmiiPcPjPiE3s_K+96];
	ld.shared.u32 	%r65, [_ZZ10find_noncePKcmmiiPcPjPiE3s_K+100];
	ld.shared.u32 	%r66, [_ZZ10find_noncePKcmmiiPcPjPiE3s_K+104];
	ld.shared.u32 	%r67, [_ZZ10find_noncePKcmmiiPcPjPiE3s_K+108];
	ld.shared.u32 	%r68, [_ZZ10find_noncePKcmmiiPcPjPiE3s_K+112];
	ld.shared.u32 	%r69, [_ZZ10find_noncePKcmmiiPcPjPiE3s_K+116];
	ld.shared.u32 	%r70, [_ZZ10find_noncePKcmmiiPcPjPiE3s_K+120];
	ld.shared.u32 	%r71, [_ZZ10find_noncePKcmmiiPcPjPiE3s_K+124];
	ld.shared.u32 	%r72, [_ZZ10find_noncePKcmmiiPcPjPiE3s_K+128];
	ld.shared.u32 	%r73, [_ZZ10find_noncePKcmmiiPcPjPiE3s_K+132];
	ld.shared.u32 	%r74, [_ZZ10find_noncePKcmmiiPcPjPiE3s_K+136];
	ld.shared.u32 	%r75, [_ZZ10find_noncePKcmmiiPcPjPiE3s_K+140];
	ld.shared.u32 	%r76, [_ZZ10find_noncePKcmmiiPcPjPiE3s_K+144];
	ld.shared.u32 	%r77, [_ZZ10find_noncePKcmmiiPcPjPiE3s_K+148];
	ld.shared.u32 	%r78, [_ZZ10find_noncePKcmmiiPcPjPiE3s_K+152];
	ld.shared.u32 	%r79, [_ZZ10find_noncePKcmmiiPcPjPiE3s_K+156];
	ld.shared.u32 	%r80, [_ZZ10find_noncePKcmmiiPcPjPiE3s_K+160];
	ld.shared.u32 	%r81, [_ZZ10find_noncePKcmmiiPcPjPiE3s_K+164];
	ld.shared.u32 	%r82, [_ZZ10find_noncePKcmmiiPcPjPiE3s_K+168];
	ld.shared.u32 	%r83, [_ZZ10find_noncePKcmmiiPcPjPiE3s_K+172];
	ld.shared.u32 	%r84, [_ZZ10find_noncePKcmmiiPcPjPiE3s_K+176];
	ld.shared.u32 	%r85, [_ZZ10find_noncePKcmmiiPcPjPiE3s_K+180];
	ld.shared.u32 	%r86, [_ZZ10find_noncePKcmmiiPcPjPiE3s_K+184];
	ld.shared.u32 	%r87, [_ZZ10find_noncePKcmmiiPcPjPiE3s_K+188];
	ld.shared.u32 	%r88, [_ZZ10find_noncePKcmmiiPcPjPiE3s_K+192];
	ld.shared.u32 	%r89, [_ZZ10find_noncePKcmmiiPcPjPiE3s_K+196];
	ld.shared.u32 	%r90, [_ZZ10find_noncePKcmmiiPcPjPiE3s_K+200];
	ld.shared.u32 	%r91, [_ZZ10find_noncePKcmmiiPcPjPiE3s_K+204];
	ld.shared.u32 	%r92, [_ZZ10find_noncePKcmmiiPcPjPiE3s_K+208];
	ld.shared.u32 	%r93, [_ZZ10find_noncePKcmmiiPcPjPiE3s_K+212];
	ld.shared.u32 	%r94, [_ZZ10find_noncePKcmmiiPcPjPiE3s_K+216];
	ld.shared.u32 	%r95, [_ZZ10find_noncePKcmmiiPcPjPiE3s_K+220];
	ld.shared.u32 	%r96, [_ZZ10find_noncePKcmmiiPcPjPiE3s_K+224];
	ld.shared.u32 	%r97, [_ZZ10find_noncePKcmmiiPcPjPiE3s_K+228];
	ld.shared.u32 	%r98, [_ZZ10find_noncePKcmmiiPcPjPiE3s_K+232];
	ld.shared.u32 	%r99, [_ZZ10find_noncePKcmmiiPcPjPiE3s_K+236];
	ld.shared.u32 	%r100, [_ZZ10find_noncePKcmmiiPcPjPiE3s_K+240];
	ld.shared.u32 	%r101, [_ZZ10find_noncePKcmmiiPcPjPiE3s_K+244];
	ld.shared.u32 	%r102, [_ZZ10find_noncePKcmmiiPcPjPiE3s_K+248];
	mov.b32 	%r2876, 1779033703;
	mov.b32 	%r2875, -1150833019;
	mov.b32 	%r2874, 1013904242;
	mov.b32 	%r2873, -1521486534;
	mov.b32 	%r2872, 1359893119;
	mov.b32 	%r2871, -1694144372;
	mov.b32 	%r2870, 528734635;
	mov.b32 	%r2869, 1541459225;
	ld.shared.u32 	%r103, [_ZZ10find_noncePKcmmiiPcPjPiE3s_K+252];
$L__BB0_70:
	ld.local.v4.u32 	{%r609, %r610, %r611, %r612}, [%rd363+-32];
	shf.l.wrap.b32 	%r613, %r2872, %r2872, 26;
	shf.l.wrap.b32 	%r614, %r2872, %r2872, 21;
	xor.b32  	%r615, %r613, %r614;
	shf.l.wrap.b32 	%r616, %r2872, %r2872, 7;
	xor.b32  	%r617, %r615, %r616;
	add.s32 	%r618, %r2869, %r617;
	xor.b32  	%r619, %r2870, %r2871;
	and.b32  	%r620, %r619, %r2872;
	xor.b32  	%r621, %r620, %r2870;
	add.s32 	%r622, %r618, %r609;
	add.s32 	%r623, %r622, %r621;
	add.s32 	%r624, %r623, %r40;
	shf.l.wrap.b32 	%r625, %r2876, %r2876, 30;
	shf.l.wrap.b32 	%r626, %r2876, %r2876, 19;
	xor.b32  	%r627, %r625, %r626;
	shf.l.wrap.b32 	%r628, %r2876, %r2876, 10;
	xor.b32  	%r629, %r627, %r628;
	and.b32  	%r630, %r2874, %r2875;
	or.b32  	%r631, %r2874, %r2875;
	and.b32  	%r632, %r631, %r2876;
	or.b32  	%r633, %r632, %r630;
	add.s32 	%r634, %r633, %r629;
	add.s32 	%r635, %r624, %r2873;
	add.s32 	%r636, %r634, %r624;
	shf.l.wrap.b32 	%r637, %r635, %r635, 26;
	shf.l.wrap.b32 	%r638, %r635, %r635, 21;
	xor.b32  	%r639, %r637, %r638;
	shf.l.wrap.b32 	%r640, %r635, %r635, 7;
	xor.b32  	%r641, %r639, %r640;
	xor.b32  	%r642, %r2871, %r2872;
	and.b32  	%r643, %r635, %r642;
	xor.b32  	%r644, %r643, %r2871;
	add.s32 	%r645, %r610, %r2870;
	add.s32 	%r646, %r645, %r41;
	add.s32 	%r647, %r646, %r644;
	add.s32 	%r648, %r647, %r641;
	shf.l.wrap.b32 	%r649, %r636, %r636, 30;
	shf.l.wrap.b32 	%r650, %r636, %r636, 19;
	xor.b32  	%r651, %r649, %r650;
	shf.l.wrap.b32 	%r652, %r636, %r636, 10;
	xor.b32  	%r653, %r651, %r652;
	and.b32  	%r654, %r2875, %r2876;
	or.b32  	%r655, %r2875, %r2876;
	and.b32  	%r656, %r636, %r655;
	or.b32  	%r657, %r656, %r654;
	add.s32 	%r658, %r653, %r657;
	add.s32 	%r659, %r648, %r2874;
	add.s32 	%r660, %r658, %r648;
	shf.l.wrap.b32 	%r661, %r659, %r659, 26;
	shf.l.wrap.b32 	%r662, %r659, %r659, 21;
	xor.b32  	%r663, %r661, %r662;
	shf.l.wrap.b32 	%r664, %r659, %r659, 7;
	xor.b32  	%r665, %r663, %r664;
	xor.b32  	%r666, %r635, %r2872;
	and.b32  	%r667, %r659, %r666;
	xor.b32  	%r668, %r667, %r2872;
	add.s32 	%r669, %r611, %r2871;
	add.s32 	%r670, %r669, %r42;
	add.s32 	%r671, %r670, %r668;
	add.s32 	%r672, %r671, %r665;
	shf.l.wrap.b32 	%r673, %r660, %r660, 30;
	shf.l.wrap.b32 	%r674, %r660, %r660, 19;
	xor.b32  	%r675, %r673, %r674;
	shf.l.wrap.b32 	%r676, %r660, %r660, 10;
	xor.b32  	%r677, %r675, %r676;
	and.b32  	%r678, %r636, %r2876;
	or.b32  	%r679, %r636, %r2876;
	and.b32  	%r680, %r660, %r679;
	or.b32  	%r681, %r680, %r678;
	add.s32 	%r682, %r677, %r681;
	add.s32 	%r683, %r672, %r2875;
	add.s32 	%r684, %r682, %r672;
	shf.l.wrap.b32 	%r685, %r683, %r683, 26;
	shf.l.wrap.b32 	%r686, %r683, %r683, 21;
	xor.b32  	%r687, %r685, %r686;
	shf.l.wrap.b32 	%r688, %r683, %r683, 7;
	xor.b32  	%r689, %r687, %r688;
	xor.b32  	%r690, %r659, %r635;
	and.b32  	%r691, %r683, %r690;
	xor.b32  	%r692, %r691, %r635;
	add.s32 	%r693, %r612, %r2872;
	add.s32 	%r694, %r693, %r43;
	add.s32 	%r695, %r694, %r692;
	add.s32 	%r696, %r695, %r689;
	shf.l.wrap.b32 	%r697, %r684, %r684, 30;
	shf.l.wrap.b32 	%r698, %r684, %r684, 19;
	xor.b32  	%r699, %r697, %r698;
	shf.l.wrap.b32 	%r700, %r684, %r684, 10;
	xor.b32  	%r701, %r699, %r700;
	and.b32  	%r702, %r660, %r636;
	or.b32  	%r703, %r660, %r636;
	and.b32  	%r704, %r684, %r703;
	or.b32  	%r705, %r704, %r702;
	add.s32 	%r706, %r701, %r705;
	add.s32 	%r707, %r696, %r2876;
	add.s32 	%r708, %r706, %r696;
	ld.local.v4.u32 	{%r709, %r710, %r711, %r712}, [%rd363+-16];
	shf.l.wrap.b32 	%r713, %r707, %r707, 26;
	shf.l.wrap.b32 	%r714, %r707, %r707, 21;
	xor.b32  	%r715, %r713, %r714;
	shf.l.wrap.b32 	%r716, %r707, %r707, 7;
	xor.b32  	%r717, %r715, %r716;
	xor.b32  	%r718, %r683, %r659;
	and.b32  	%r719, %r707, %r718;
	xor.b32  	%r720, %r719, %r659;
	add.s32 	%r721, %r709, %r635;
	add.s32 	%r722, %r721, %r44;
	add.s32 	%r723, %r722, %r720;
	add.s32 	%r724, %r723, %r717;
	shf.l.wrap.b32 	%r725, %r708, %r708, 30;
	shf.l.wrap.b32 	%r726, %r708, %r708, 19;
	xor.b32  	%r727, %r725, %r726;
	shf.l.wrap.b32 	%r728, %r708, %r708, 10;
	xor.b32  	%r729, %r727, %r728;
	and.b32  	%r730, %r684, %r660;
	or.b32  	%r731, %r684, %r660;
	and.b32  	%r732, %r708, %r731;
	or.b32  	%r733, %r732, %r730;
	add.s32 	%r734, %r729, %r733;
	add.s32 	%r735, %r724, %r636;
	add.s32 	%r736, %r734, %r724;
	shf.l.wrap.b32 	%r737, %r735, %r735, 26;
	shf.l.wrap.b32 	%r738, %r735, %r735, 21;
	xor.b32  	%r739, %r737, %r738;
	shf.l.wrap.b32 	%r740, %r735, %r735, 7;
	xor.b32  	%r741, %r739, %r740;
	xor.b32  	%r742, %r707, %r683;
	and.b32  	%r743, %r735, %r742;
	xor.b32  	%r744, %r743, %r683;
	add.s32 	%r745, %r45, %r710;
	add.s32 	%r746, %r745, %r659;
	add.s32 	%r747, %r746, %r744;
	add.s32 	%r748, %r747, %r741;
	shf.l.wrap.b32 	%r749, %r736, %r736, 30;
	shf.l.wrap.b32 	%r750, %r736, %r736, 19;
	xor.b32  	%r751, %r749, %r750;
	shf.l.wrap.b32 	%r752, %r736, %r736, 10;
	xor.b32  	%r753, %r751, %r752;
	and.b32  	%r754, %r708, %r684;
	or.b32  	%r755, %r708, %r684;
	and.b32  	%r756, %r736, %r755;
	or.b32  	%r757, %r756, %r754;
	add.s32 	%r758, %r753, %r757;
	add.s32 	%r759, %r748, %r660;
	add.s32 	%r760, %r758, %r748;
	shf.l.wrap.b32 	%r761, %r759, %r759, 26;
	shf.l.wrap.b32 	%r762, %r759, %r759, 21;
	xor.b32  	%r763, %r761, %r762;
	shf.l.wrap.b32 	%r764, %r759, %r759, 7;
	xor.b32  	%r765, %r763, %r764;
	xor.b32  	%r766, %r735, %r707;
	and.b32  	%r767, %r759, %r766;
	xor.b32  	%r768, %r767, %r707;
	add.s32 	%r769, %r46, %r711;
	add.s32 	%r770, %r769, %r683;
	add.s32 	%r771, %r770, %r768;
	add.s32 	%r772, %r771, %r765;
	shf.l.wrap.b32 	%r773, %r760, %r760, 30;
	shf.l.wrap.b32 	%r774, %r760, %r760, 19;
	xor.b32  	%r775, %r773, %r774;
	shf.l.wrap.b32 	%r776, %r760, %r760, 10;
	xor.b32  	%r777, %r775, %r776;
	and.b32  	%r778, %r736, %r708;
	or.b32  	%r779, %r736, %r708;
	and.b32  	%r780, %r760, %r779;
	or.b32  	%r781, %r780, %r778;
	add.s32 	%r782, %r777, %r781;
	add.s32 	%r783, %r772, %r684;
	add.s32 	%r784, %r782, %r772;
	shf.l.wrap.b32 	%r785, %r783, %r783, 26;
	shf.l.wrap.b32 	%r786, %r783, %r783, 21;
	xor.b32  	%r787, %r785, %r786;
	shf.l.wrap.b32 	%r788, %r783, %r783, 7;
	xor.b32  	%r789, %r787, %r788;
	xor.b32  	%r790, %r759, %r735;
	and.b32  	%r791, %r783, %r790;
	xor.b32  	%r792, %r791, %r735;
	add.s32 	%r793, %r47, %r712;
	add.s32 	%r794, %r793, %r707;
	add.s32 	%r795, %r794, %r792;
	add.s32 	%r796, %r795, %r789;
	shf.l.wrap.b32 	%r797, %r784, %r784, 30;
	shf.l.wrap.b32 	%r798, %r784, %r784, 19;
	xor.b32  	%r799, %r797, %r798;
	shf.l.wrap.b32 	%r800, %r784, %r784, 10;
	xor.b32  	%r801, %r799, %r800;
	and.b32  	%r802, %r760, %r736;
	or.b32  	%r803, %r760, %r736;
	and.b32  	%r804, %r784, %r803;
	or.b32  	%r805, %r804, %r802;
	add.s32 	%r806, %r801, %r805;
	add.s32 	%r807, %r796, %r708;
	add.s32 	%r808, %r806, %r796;
	ld.local.v4.u32 	{%r809, %r810, %r811, %r812}, [%rd363];
	shf.l.wrap.b32 	%r813, %r807, %r807, 26;
	shf.l.wrap.b32 	%r814, %r807, %r807, 21;
	xor.b32  	%r815, %r813, %r814;
	shf.l.wrap.b32 	%r816, %r807, %r807, 7;
	xor.b32  	%r817, %r815, %r816;
	xor.b32  	%r818, %r783, %r759;
	and.b32  	%r819, %r807, %r818;
	xor.b32  	%r820, %r819, %r759;
	add.s32 	%r821, %r48, %r809;
	add.s32 	%r822, %r821, %r735;
	add.s32 	%r823, %r822, %r820;
	add.s32 	%r824, %r823, %r817;
	shf.l.wrap.b32 	%r825, %r808, %r808, 30;
	shf.l.wrap.b32 	%r826, %r808, %r808, 19;
	xor.b32  	%r827, %r825, %r826;
	shf.l.wrap.b32 	%r828, %r808, %r808, 10;
	xor.b32  	%r829, %r827, %r828;
	and.b32  	%r830, %r784, %r760;
	or.b32  	%r831, %r784, %r760;
	and.b32  	%r832, %r808, %r831;
	or.b32  	%r833, %r832, %r830;
	add.s32 	%r834, %r829, %r833;
	add.s32 	%r835, %r824, %r736;
	add.s32 	%r836, %r834, %r824;
	shf.l.wrap.b32 	%r837, %r835, %r835, 26;
	shf.l.wrap.b32 	%r838, %r835, %r835, 21;
	xor.b32  	%r839, %r837, %r838;
	shf.l.wrap.b32 	%r840, %r835, %r835, 7;
	xor.b32  	%r841, %r839, %r840;
	xor.b32  	%r842, %r807, %r783;
	and.b32  	%r843, %r835, %r842;
	xor.b32  	%r844, %r843, %r783;
	add.s32 	%r845, %r49, %r810;
	add.s32 	%r846, %r845, %r759;
	add.s32 	%r847, %r846, %r844;
	add.s32 	%r848, %r847, %r841;
	shf.l.wrap.b32 	%r849, %r836, %r836, 30;
	shf.l.wrap.b32 	%r850, %r836, %r836, 19;
	xor.b32  	%r851, %r849, %r850;
	shf.l.wrap.b32 	%r852, %r836, %r836, 10;
	xor.b32  	%r853, %r851, %r852;
	and.b32  	%r854, %r808, %r784;
	or.b32  	%r855, %r808, %r784;
	and.b32  	%r856, %r836, %r855;
	or.b32  	%r857, %r856, %r854;
	add.s32 	%r858, %r853, %r857;
	add.s32 	%r859, %r848, %r760;
	add.s32 	%r860, %r858, %r848;
	shf.l.wrap.b32 	%r861, %r859, %r859, 26;
	shf.l.wrap.b32 	%r862, %r859, %r859, 21;
	xor.b32  	%r863, %r861, %r862;
	shf.l.wrap.b32 	%r864, %r859, %r859, 7;
	xor.b32  	%r865, %r863, %r864;
	xor.b32  	%r866, %r835, %r807;
	and.b32  	%r867, %r859, %r866;
	xor.b32  	%r868, %r867, %r807;
	add.s32 	%r869, %r50, %r811;
	add.s32 	%r870, %r869, %r783;
	add.s32 	%r871, %r870, %r868;
	add.s32 	%r872, %r871, %r865;
	shf.l.wrap.b32 	%r873, %r860, %r860, 30;
	shf.l.wrap.b32 	%r874, %r860, %r860, 19;
	xor.b32  	%r875, %r873, %r874;
	shf.l.wrap.b32 	%r876, %r860, %r860, 10;
	xor.b32  	%r877, %r875, %r876;
	and.b32  	%r878, %r836, %r808;
	or.b32  	%r879, %r836, %r808;
	and.b32  	%r880, %r860, %r879;
	or.b32  	%r881, %r880, %r878;
	add.s32 	%r882, %r877, %r881;
	add.s32 	%r883, %r872, %r784;
	add.s32 	%r884, %r882, %r872;
	shf.l.wrap.b32 	%r885, %r883, %r883, 26;
	shf.l.wrap.b32 	%r886, %r883, %r883, 21;
	xor.b32  	%r887, %r885, %r886;
	shf.l.wrap.b32 	%r888, %r883, %r883, 7;
	xor.b32  	%r889, %r887, %r888;
	xor.b32  	%r890, %r859, %r835;
	and.b32  	%r891, %r883, %r890;
	xor.b32  	%r892, %r891, %r835;
	add.s32 	%r893, %r51, %r812;
	add.s32 	%r894, %r893, %r807;
	add.s32 	%r895, %r894, %r892;
	add.s32 	%r896, %r895, %r889;
	shf.l.wrap.b32 	%r897, %r884, %r884, 30;
	shf.l.wrap.b32 	%r898, %r884, %r884, 19;
	xor.b32  	%r899, %r897, %r898;
	shf.l.wrap.b32 	%r900, %r884, %r884, 10;
	xor.b32  	%r901, %r899, %r900;
	and.b32  	%r902, %r860, %r836;
	or.b32  	%r903, %r860, %r836;
	and.b32  	%r904, %r884, %r903;
	or.b32  	%r905, %r904, %r902;
	add.s32 	%r906, %r901, %r905;
	add.s32 	%r907, %r896, %r808;
	add.s32 	%r908, %r906, %r896;
	ld.local.v4.u32 	{%r909, %r910, %r911, %r912}, [%rd363+16];
	shf.l.wrap.b32 	%r913, %r907, %r907, 26;
	shf.l.wrap.b32 	%r914, %r907, %r907, 21;
	xor.b32  	%r915, %r913, %r914;
	shf.l.wrap.b32 	%r916, %r907, %r907, 7;
	xor.b32  	%r917, %r915, %r916;
	xor.b32  	%r918, %r883, %r859;
	and.b32  	%r919, %r907, %r918;
	xor.b32  	%r920, %r919, %r859;
	add.s32 	%r921, %r52, %r909;
	add.s32 	%r922, %r921, %r835;
	add.s32 	%r923, %r922, %r920;
	add.s32 	%r924, %r923, %r917;
	shf.l.wrap.b32 	%r925, %r908, %r908, 30;
	shf.l.wrap.b32 	%r926, %r908, %r908, 19;
	xor.b32  	%r927, %r925, %r926;
	shf.l.wrap.b32 	%r928, %r908, %r908, 10;
	xor.b32  	%r929, %r927, %r928;
	and.b32  	%r930, %r884, %r860;
	or.b32  	%r931, %r884, %r860;
	and.b32  	%r932, %r908, %r931;
	or.b32  	%r933, %r932, %r930;
	add.s32 	%r934, %r929, %r933;
	add.s32 	%r935, %r924, %r836;
	add.s32 	%r936, %r934, %r924;
	shf.l.wrap.b32 	%r937, %r935, %r935, 26;
	shf.l.wrap.b32 	%r938, %r935, %r935, 21;
	xor.b32  	%r939, %r937, %r938;
	shf.l.wrap.b32 	%r940, %r935, %r935, 7;
	xor.b32  	%r941, %r939, %r940;
	xor.b32  	%r942, %r907, %r883;
	and.b32  	%r943, %r935, %r942;
	xor.b32  	%r944, %r943, %r883;
	add.s32 	%r945, %r53, %r910;
	add.s32 	%r946, %r945, %r859;
	add.s32 	%r947, %r946, %r944;
	add.s32 	%r948, %r947, %r941;
	shf.l.wrap.b32 	%r949, %r936, %r936, 30;
	shf.l.wrap.b32 	%r950, %r936, %r936, 19;
	xor.b32  	%r951, %r949, %r950;
	shf.l.wrap.b32 	%r952, %r936, %r936, 10;
	xor.b32  	%r953, %r951, %r952;
	and.b32  	%r954, %r908, %r884;
	or.b32  	%r955, %r908, %r884;
	and.b32  	%r956, %r936, %r955;
	or.b32  	%r957, %r956, %r954;
	add.s32 	%r958, %r953, %r957;
	add.s32 	%r959, %r948, %r860;
	add.s32 	%r960, %r958, %r948;
	shf.l.wrap.b32 	%r961, %r959, %r959, 26;
	shf.l.wrap.b32 	%r962, %r959, %r959, 21;
	xor.b32  	%r963, %r961, %r962;
	shf.l.wrap.b32 	%r964, %r959, %r959, 7;
	xor.b32  	%r965, %r963, %r964;
	xor.b32  	%r966, %r935, %r907;
	and.b32  	%r967, %r959, %r966;
	xor.b32  	%r968, %r967, %r907;
	add.s32 	%r969, %r54, %r911;
	add.s32 	%r970, %r969, %r883;
	add.s32 	%r971, %r970, %r968;
	add.s32 	%r972, %r971, %r965;
	shf.l.wrap.b32 	%r973, %r960, %r960, 30;
	shf.l.wrap.b32 	%r974, %r960, %r960, 19;
	xor.b32  	%r975, %r973, %r974;
	shf.l.wrap.b32 	%r976, %r960, %r960, 10;
	xor.b32  	%r977, %r975, %r976;
	and.b32  	%r978, %r936, %r908;
	or.b32  	%r979, %r936, %r908;
	and.b32  	%r980, %r960, %r979;
	or.b32  	%r981, %r980, %r978;
	add.s32 	%r982, %r977, %r981;
	add.s32 	%r983, %r972, %r884;
	add.s32 	%r984, %r982, %r972;
	shf.l.wrap.b32 	%r985, %r983, %r983, 26;
	shf.l.wrap.b32 	%r986, %r983, %r983, 21;
	xor.b32  	%r987, %r985, %r986;
	shf.l.wrap.b32 	%r988, %r983, %r983, 7;
	xor.b32  	%r989, %r987, %r988;
	xor.b32  	%r990, %r959, %r935;
	and.b32  	%r991, %r983, %r990;
	xor.b32  	%r992, %r991, %r935;
	add.s32 	%r993, %r55, %r912;
	add.s32 	%r994, %r993, %r907;
	add.s32 	%r995, %r994, %r992;
	add.s32 	%r996, %r995, %r989;
	shf.l.wrap.b32 	%r997, %r984, %r984, 30;
	shf.l.wrap.b32 	%r998, %r984, %r984, 19;
	xor.b32  	%r999, %r997, %r998;
	shf.l.wrap.b32 	%r1000, %r984, %r984, 10;
	xor.b32  	%r1001, %r999, %r1000;
	and.b32  	%r1002, %r960, %r936;
	or.b32  	%r1003, %r960, %r936;
	and.b32  	%r1004, %r984, %r1003;
	or.b32  	%r1005, %r1004, %r1002;
	add.s32 	%r1006, %r1001, %r1005;
	add.s32 	%r1007, %r996, %r908;
	add.s32 	%r1008, %r1006, %r996;
	shf.l.wrap.b32 	%r1009, %r911, %r911, 15;
	shf.l.wrap.b32 	%r1010, %r911, %r911, 13;
	xor.b32  	%r1011, %r1009, %r1010;
	shr.u32 	%r1012, %r911, 10;
	xor.b32  	%r1013, %r1011, %r1012;
	shf.l.wrap.b32 	%r1014, %r610, %r610, 25;
	shf.l.wrap.b32 	%r1015, %r610, %r610, 14;
	xor.b32  	%r1016, %r1014, %r1015;
	shr.u32 	%r1017, %r610, 3;
	xor.b32  	%r1018, %r1016, %r1017;
	add.s32 	%r1019, %r810, %r609;
	add.s32 	%r1020, %r1019, %r1013;
	add.s32 	%r1021, %r1020, %r1018;
	shf.l.wrap.b32 	%r1022, %r1007, %r1007, 26;
	shf.l.wrap.b32 	%r1023, %r1007, %r1007, 21;
	xor.b32  	%r1024, %r1022, %r1023;
	shf.l.wrap.b32 	%r1025, %r1007, %r1007, 7;
	xor.b32  	%r1026, %r1024, %r1025;
	add.s32 	%r1027, %r935, %r1026;
	xor.b32  	%r1028, %r959, %r983;
	and.b32  	%r1029, %r1028, %r1007;
	xor.b32  	%r1030, %r1029, %r959;
	add.s32 	%r1031, %r1027, %r1030;
	add.s32 	%r1032, %r1031, %r56;
	add.s32 	%r1033, %r1032, %r1021;
	shf.l.wrap.b32 	%r1034, %r1008, %r1008, 30;
	shf.l.wrap.b32 	%r1035, %r1008, %r1008, 19;
	xor.b32  	%r1036, %r1034, %r1035;
	shf.l.wrap.b32 	%r1037, %r1008, %r1008, 10;
	xor.b32  	%r1038, %r1036, %r1037;
	and.b32  	%r1039, %r960, %r984;
	or.b32  	%r1040, %r960, %r984;
	and.b32  	%r1041, %r1008, %r1040;
	or.b32  	%r1042, %r1041, %r1039;
	add.s32 	%r1043, %r1038, %r1042;
	add.s32 	%r1044, %r1033, %r936;
	add.s32 	%r1045, %r1043, %r1033;
	shf.l.wrap.b32 	%r1046, %r912, %r912, 15;
	shf.l.wrap.b32 	%r1047, %r912, %r912, 13;
	xor.b32  	%r1048, %r1046, %r1047;
	shr.u32 	%r1049, %r912, 10;
	xor.b32  	%r1050, %r1048, %r1049;
	shf.l.wrap.b32 	%r1051, %r611, %r611, 25;
	shf.l.wrap.b32 	%r1052, %r611, %r611, 14;
	xor.b32  	%r1053, %r1051, %r1052;
	shr.u32 	%r1054, %r611, 3;
	xor.b32  	%r1055, %r1053, %r1054;
	add.s32 	%r1056, %r811, %r610;
	add.s32 	%r1057, %r1056, %r1050;
	add.s32 	%r1058, %r1057, %r1055;
	shf.l.wrap.b32 	%r1059, %r1044, %r1044, 26;
	shf.l.wrap.b32 	%r1060, %r1044, %r1044, 21;
	xor.b32  	%r1061, %r1059, %r1060;
	shf.l.wrap.b32 	%r1062, %r1044, %r1044, 7;
	xor.b32  	%r1063, %r1061, %r1062;
	xor.b32  	%r1064, %r983, %r1007;
	and.b32  	%r1065, %r1044, %r1064;
	xor.b32  	%r1066, %r1065, %r983;
	add.s32 	%r1067, %r57, %r959;
	add.s32 	%r1068, %r1067, %r1066;
	add.s32 	%r1069, %r1068, %r1063;
	add.s32 	%r1070, %r1069, %r1058;
	shf.l.wrap.b32 	%r1071, %r1045, %r1045, 30;
	shf.l.wrap.b32 	%r1072, %r1045, %r1045, 19;
	xor.b32  	%r1073, %r1071, %r1072;
	shf.l.wrap.b32 	%r1074, %r1045, %r1045, 10;
	xor.b32  	%r1075, %r1073, %r1074;
	and.b32  	%r1076, %r1008, %r984;
	or.b32  	%r1077, %r1008, %r984;
	and.b32  	%r1078, %r1045, %r1077;
	or.b32  	%r1079, %r1078, %r1076;
	add.s32 	%r1080, %r1075, %r1079;
	add.s32 	%r1081, %r1070, %r960;
	add.s32 	%r1082, %r1080, %r1070;
	shf.l.wrap.b32 	%r1083, %r1021, %r1021, 15;
	shf.l.wrap.b32 	%r1084, %r1021, %r1021, 13;
	xor.b32  	%r1085, %r1083, %r1084;
	shr.u32 	%r1086, %r1021, 10;
	xor.b32  	%r1087, %r1085, %r1086;
	shf.l.wrap.b32 	%r1088, %r612, %r612, 25;
	shf.l.wrap.b32 	%r1089, %r612, %r612, 14;
	xor.b32  	%r1090, %r1088, %r1089;
	shr.u32 	%r1091, %r612, 3;
	xor.b32  	%r1092, %r1090, %r1091;
	add.s32 	%r1093, %r812, %r611;
	add.s32 	%r1094, %r1093, %r1087;
	add.s32 	%r1095, %r1094, %r1092;
	shf.l.wrap.b32 	%r1096, %r1081, %r1081, 26;
	shf.l.wrap.b32 	%r1097, %r1081, %r1081, 21;
	xor.b32  	%r1098, %r1096, %r1097;
	shf.l.wrap.b32 	%r1099, %r1081, %r1081, 7;
	xor.b32  	%r1100, %r1098, %r1099;
	xor.b32  	%r1101, %r1044, %r1007;
	and.b32  	%r1102, %r1081, %r1101;
	xor.b32  	%r1103, %r1102, %r1007;
	add.s32 	%r1104, %r58, %r983;
	add.s32 	%r1105, %r1104, %r1103;
	add.s32 	%r1106, %r1105, %r1100;
	add.s32 	%r1107, %r1106, %r1095;
	shf.l.wrap.b32 	%r1108, %r1082, %r1082, 30;
	shf.l.wrap.b32 	%r1109, %r1082, %r1082, 19;
	xor.b32  	%r1110, %r1108, %r1109;
	shf.l.wrap.b32 	%r1111, %r1082, %r1082, 10;
	xor.b32  	%r1112, %r1110, %r1111;
	and.b32  	%r1113, %r1045, %r1008;
	or.b32  	%r1114, %r1045, %r1008;
	and.b32  	%r1115, %r1082, %r1114;
	or.b32  	%r1116, %r1115, %r1113;
	add.s32 	%r1117, %r1112, %r1116;
	add.s32 	%r1118, %r1107, %r984;
	add.s32 	%r1119, %r1117, %r1107;
	shf.l.wrap.b32 	%r1120, %r1058, %r1058, 15;
	shf.l.wrap.b32 	%r1121, %r1058, %r1058, 13;
	xor.b32  	%r1122, %r1120, %r1121;
	shr.u32 	%r1123, %r1058, 10;
	xor.b32  	%r1124, %r1122, %r1123;
	shf.l.wrap.b32 	%r1125, %r709, %r709, 25;
	shf.l.wrap.b32 	%r1126, %r709, %r709, 14;
	xor.b32  	%r1127, %r1125, %r1126;
	shr.u32 	%r1128, %r709, 3;
	xor.b32  	%r1129, %r1127, %r1128;
	add.s32 	%r1130, %r909, %r612;
	add.s32 	%r1131, %r1130, %r1124;
	add.s32 	%r1132, %r1131, %r1129;
	shf.l.wrap.b32 	%r1133, %r1118, %r1118, 26;
	shf.l.wrap.b32 	%r1134, %r1118, %r1118, 21;
	xor.b32  	%r1135, %r1133, %r1134;
	shf.l.wrap.b32 	%r1136, %r1118, %r1118, 7;
	xor.b32  	%r1137, %r1135, %r1136;
	xor.b32  	%r1138, %r1081, %r1044;
	and.b32  	%r1139, %r1118, %r1138;
	xor.b32  	%r1140, %r1139, %r1044;
	add.s32 	%r1141, %r59, %r1007;
	add.s32 	%r1142, %r1141, %r1140;
	add.s32 	%r1143, %r1142, %r1137;
	add.s32 	%r1144, %r1143, %r1132;
	shf.l.wrap.b32 	%r1145, %r1119, %r1119, 30;
	shf.l.wrap.b32 	%r1146, %r1119, %r1119, 19;
	xor.b32  	%r1147, %r1145, %r1146;
	shf.l.wrap.b32 	%r1148, %r1119, %r1119, 10;
	xor.b32  	%r1149, %r1147, %r1148;
	and.b32  	%r1150, %r1082, %r1045;
	or.b32  	%r1151, %r1082, %r1045;
	and.b32  	%r1152, %r1119, %r1151;
	or.b32  	%r1153, %r1152, %r1150;
	add.s32 	%r1154, %r1149, %r1153;
	add.s32 	%r1155, %r1144, %r1008;
	add.s32 	%r1156, %r1154, %r1144;
	shf.l.wrap.b32 	%r1157, %r1095, %r1095, 15;
	shf.l.wrap.b32 	%r1158, %r1095, %r1095, 13;
	xor.b32  	%r1159, %r1157, %r1158;
	shr.u32 	%r1160, %r1095, 10;
	xor.b32  	%r1161, %r1159, %r1160;
	shf.l.wrap.b32 	%r1162, %r710, %r710, 25;
	shf.l.wrap.b32 	%r1163, %r710, %r710, 14;
	xor.b32  	%r1164, %r1162, %r1163;
	shr.u32 	%r1165, %r710, 3;
	xor.b32  	%r1166, %r1164, %r1165;
	add.s32 	%r1167, %r910, %r709;
	add.s32 	%r1168, %r1167, %r1161;
	add.s32 	%r1169, %r1168, %r1166;
	shf.l.wrap.b32 	%r1170, %r1155, %r1155, 26;
	shf.l.wrap.b32 	%r1171, %r1155, %r1155, 21;
	xor.b32  	%r1172, %r1170, %r1171;
	shf.l.wrap.b32 	%r1173, %r1155, %r1155, 7;
	xor.b32  	%r1174, %r1172, %r1173;
	xor.b32  	%r1175, %r1118, %r1081;
	and.b32  	%r1176, %r1155, %r1175;
	xor.b32  	%r1177, %r1176, %r1081;
	add.s32 	%r1178, %r60, %r1044;
	add.s32 	%r1179, %r1178, %r1177;
	add.s32 	%r1180, %r1179, %r1169;
	add.s32 	%r1181, %r1180, %r1174;
	shf.l.wrap.b32 	%r1182, %r1156, %r1156, 30;
	shf.l.wrap.b32 	%r1183, %r1156, %r1156, 19;
	xor.b32  	%r1184, %r1182, %r1183;
	shf.l.wrap.b32 	%r1185, %r1156, %r1156, 10;
	xor.b32  	%r1186, %r1184, %r1185;
	and.b32  	%r1187, %r1119, %r1082;
	or.b32  	%r1188, %r1119, %r1082;
	and.b32  	%r1189, %r1156, %r1188;
	or.b32  	%r1190, %r1189, %r1187;
	add.s32 	%r1191, %r1186, %r1190;
	add.s32 	%r1192, %r1181, %r1045;
	add.s32 	%r1193, %r1191, %r1181;
	shf.l.wrap.b32 	%r1194, %r1132, %r1132, 15;
	shf.l.wrap.b32 	%r1195, %r1132, %r1132, 13;
	xor.b32  	%r1196, %r1194, %r1195;
	shr.u32 	%r1197, %r1132, 10;
	xor.b32  	%r1198, %r1196, %r1197;
	shf.l.wrap.b32 	%r1199, %r711, %r711, 25;
	shf.l.wrap.b32 	%r1200, %r711, %r711, 14;
	xor.b32  	%r1201, %r1199, %r1200;
	shr.u32 	%r1202, %r711, 3;
	xor.b32  	%r1203, %r1201, %r1202;
	add.s32 	%r1204, %r911, %r710;
	add.s32 	%r1205, %r1204, %r1198;
	add.s32 	%r1206, %r1205, %r1203;
	shf.l.wrap.b32 	%r1207, %r1192, %r1192, 26;
	shf.l.wrap.b32 	%r1208, %r1192, %r1192, 21;
	xor.b32  	%r1209, %r1207, %r1208;
	shf.l.wrap.b32 	%r1210, %r1192, %r1192, 7;
	xor.b32  	%r1211, %r1209, %r1210;
	xor.b32  	%r1212, %r1155, %r1118;
	and.b32  	%r1213, %r1192, %r1212;
	xor.b32  	%r1214, %r1213, %r1118;
	add.s32 	%r1215, %r61, %r1081;
	add.s32 	%r1216, %r1215, %r1206;
	add.s32 	%r1217, %r1216, %r1214;
	add.s32 	%r1218, %r1217, %r1211;
	shf.l.wrap.b32 	%r1219, %r1193, %r1193, 30;
	shf.l.wrap.b32 	%r1220, %r1193, %r1193, 19;
	xor.b32  	%r1221, %r1219, %r1220;
	shf.l.wrap.b32 	%r1222, %r1193, %r1193, 10;
	xor.b32  	%r1223, %r1221, %r1222;
	and.b32  	%r1224, %r1156, %r1119;
	or.b32  	%r1225, %r1156, %r1119;
	and.b32  	%r1226, %r1193, %r1225;
	or.b32  	%r1227, %r1226, %r1224;
	add.s32 	%r1228, %r1223, %r1227;
	add.s32 	%r1229, %r1218, %r1082;
	add.s32 	%r1230, %r1228, %r1218;
	shf.l.wrap.b32 	%r1231, %r1169, %r1169, 15;
	shf.l.wrap.b32 	%r1232, %r1169, %r1169, 13;
	xor.b32  	%r1233, %r1231, %r1232;
	shr.u32 	%r1234, %r1169, 10;
	xor.b32  	%r1235, %r1233, %r1234;
	shf.l.wrap.b32 	%r1236, %r712, %r712, 25;
	shf.l.wrap.b32 	%r1237, %r712, %r712, 14;
	xor.b32  	%r1238, %r1236, %r1237;
	shr.u32 	%r1239, %r712, 3;
	xor.b32  	%r1240, %r1238, %r1239;
	add.s32 	%r1241, %r912, %r711;
	add.s32 	%r1242, %r1241, %r1235;
	add.s32 	%r1243, %r1242, %r1240;
	shf.l.wrap.b32 	%r1244, %r1229, %r1229, 26;
	shf.l.wrap.b32 	%r1245, %r1229, %r1229, 21;
	xor.b32  	%r1246, %r1244, %r1245;
	shf.l.wrap.b32 	%r1247, %r1229, %r1229, 7;
	xor.b32  	%r1248, %r1246, %r1247;
	xor.b32  	%r1249, %r1192, %r1155;
	and.b32  	%r1250, %r1229, %r1249;
	xor.b32  	%r1251, %r1250, %r1155;
	add.s32 	%r1252, %r62, %r1118;
	add.s32 	%r1253, %r1252, %r1243;
	add.s32 	%r1254, %r1253, %r1251;
	add.s32 	%r1255, %r1254, %r1248;
	shf.l.wrap.b32 	%r1256, %r1230, %r1230, 30;
	shf.l.wrap.b32 	%r1257, %r1230, %r1230, 19;
	xor.b32  	%r1258, %r1256, %r1257;
	shf.l.wrap.b32 	%r1259, %r1230, %r1230, 10;
	xor.b32  	%r1260, %r1258, %r1259;
	and.b32  	%r1261, %r1193, %r1156;
	or.b32  	%r1262, %r1193, %r1156;
	and.b32  	%r1263, %r1230, %r1262;
	or.b32  	%r1264, %r1263, %r1261;
	add.s32 	%r1265, %r1260, %r1264;
	add.s32 	%r1266, %r1255, %r1119;
	add.s32 	%r1267, %r1265, %r1255;
	shf.l.wrap.b32 	%r1268, %r1206, %r1206, 15;
	shf.l.wrap.b32 	%r1269, %r1206, %r1206, 13;
	xor.b32  	%r1270, %r1268, %r1269;
	shr.u32 	%r1271, %r1206, 10;
	xor.b32  	%r1272, %r1270, %r1271;
	shf.l.wrap.b32 	%r1273, %r809, %r809, 25;
	shf.l.wrap.b32 	%r1274, %r809, %r809, 14;
	xor.b32  	%r1275, %r1273, %r1274;
	shr.u32 	%r1276, %r809, 3;
	xor.b32  	%r1277, %r1275, %r1276;
	add.s32 	%r1278, %r1021, %r712;
	add.s32 	%r1279, %r1278, %r1272;
	add.s32 	%r1280, %r1279, %r1277;
	shf.l.wrap.b32 	%r1281, %r1266, %r1266, 26;
	shf.l.wrap.b32 	%r1282, %r1266, %r1266, 21;
	xor.b32  	%r1283, %r1281, %r1282;
	shf.l.wrap.b32 	%r1284, %r1266, %r1266, 7;
	xor.b32  	%r1285, %r1283, %r1284;
	xor.b32  	%r1286, %r1229, %r1192;
	and.b32  	%r1287, %r1266, %r1286;
	xor.b32  	%r1288, %r1287, %r1192;
	add.s32 	%r1289, %r63, %r1155;
	add.s32 	%r1290, %r1289, %r1280;
	add.s32 	%r1291, %r1290, %r1288;
	add.s32 	%r1292, %r1291, %r1285;
	shf.l.wrap.b32 	%r1293, %r1267, %r1267, 30;
	shf.l.wrap.b32 	%r1294, %r1267, %r1267, 19;
	xor.b32  	%r1295, %r1293, %r1294;
	shf.l.wrap.b32 	%r1296, %r1267, %r1267, 10;
	xor.b32  	%r1297, %r1295, %r1296;
	and.b32  	%r1298, %r1230, %r1193;
	or.b32  	%r1299, %r1230, %r1193;
	and.b32  	%r1300, %r1267, %r1299;
	or.b32  	%r1301, %r1300, %r1298;
	add.s32 	%r1302, %r1297, %r1301;
	add.s32 	%r1303, %r1292, %r1156;
	add.s32 	%r1304, %r1302, %r1292;
	shf.l.wrap.b32 	%r1305, %r1243, %r1243, 15;
	shf.l.wrap.b32 	%r1306, %r1243, %r1243, 13;
	xor.b32  	%r1307, %r1305, %r1306;
	shr.u32 	%r1308, %r1243, 10;
	xor.b32  	%r1309, %r1307, %r1308;
	shf.l.wrap.b32 	%r1310, %r810, %r810, 25;
	shf.l.wrap.b32 	%r1311, %r810, %r810, 14;
	xor.b32  	%r1312, %r1310, %r1311;
	shr.u32 	%r1313, %r810, 3;
	xor.b32  	%r1314, %r1312, %r1313;
	add.s32 	%r1315, %r1058, %r809;
	add.s32 	%r1316, %r1315, %r1309;
	add.s32 	%r1317, %r1316, %r1314;
	shf.l.wrap.b32 	%r1318, %r1303, %r1303, 26;
	shf.l.wrap.b32 	%r1319, %r1303, %r1303, 21;
	xor.b32  	%r1320, %r1318, %r1319;
	shf.l.wrap.b32 	%r1321, %r1303, %r1303, 7;
	xor.b32  	%r1322, %r1320, %r1321;
	xor.b32  	%r1323, %r1266, %r1229;
	and.b32  	%r1324, %r1303, %r1323;
	xor.b32  	%r1325, %r1324, %r1229;
	add.s32 	%r1326, %r64, %r1192;
	add.s32 	%r1327, %r1326, %r1317;
	add.s32 	%r1328, %r1327, %r1325;
	add.s32 	%r1329, %r1328, %r1322;
	shf.l.wrap.b32 	%r1330, %r1304, %r1304, 30;
	shf.l.wrap.b32 	%r1331, %r1304, %r1304, 19;
	xor.b32  	%r1332, %r1330, %r1331;
	shf.l.wrap.b32 	%r1333, %r1304, %r1304, 10;
	xor.b32  	%r1334, %r1332, %r1333;
	and.b32  	%r1335, %r1267, %r1230;
	or.b32  	%r1336, %r1267, %r1230;
	and.b32  	%r1337, %r1304, %r1336;
	or.b32  	%r1338, %r1337, %r1335;
	add.s32 	%r1339, %r1334, %r1338;
	add.s32 	%r1340, %r1329, %r1193;
	add.s32 	%r1341, %r1339, %r1329;
	shf.l.wrap.b32 	%r1342, %r1280, %r1280, 15;
	shf.l.wrap.b32 	%r1343, %r1280, %r1280, 13;
	xor.b32  	%r1344, %r1342, %r1343;
	shr.u32 	%r1345, %r1280, 10;
	xor.b32  	%r1346, %r1344, %r1345;
	shf.l.wrap.b32 	%r1347, %r811, %r811, 25;
	shf.l.wrap.b32 	%r1348, %r811, %r811, 14;
	xor.b32  	%r1349, %r1347, %r1348;
	shr.u32 	%r1350, %r811, 3;
	xor.b32  	%r1351, %r1349, %r1350;
	add.s32 	%r1352, %r1095, %r810;
	add.s32 	%r1353, %r1352, %r1346;
	add.s32 	%r1354, %r1353, %r1351;
	shf.l.wrap.b32 	%r1355, %r1340, %r1340, 26;
	shf.l.wrap.b32 	%r1356, %r1340, %r1340, 21;
	xor.b32  	%r1357, %r1355, %r1356;
	shf.l.wrap.b32 	%r1358, %r1340, %r1340, 7;
	xor.b32  	%r1359, %r1357, %r1358;
	xor.b32  	%r1360, %r1303, %r1266;
	and.b32  	%r1361, %r1340, %r1360;
	xor.b32  	%r1362, %r1361, %r1266;
	add.s32 	%r1363, %r65, %r1229;
	add.s32 	%r1364, %r1363, %r1354;
	add.s32 	%r1365, %r1364, %r1362;
	add.s32 	%r1366, %r1365, %r1359;
	shf.l.wrap.b32 	%r1367, %r1341, %r1341, 30;
	shf.l.wrap.b32 	%r1368, %r1341, %r1341, 19;
	xor.b32  	%r1369, %r1367, %r1368;
	shf.l.wrap.b32 	%r1370, %r1341, %r1341, 10;
	xor.b32  	%r1371, %r1369, %r1370;
	and.b32  	%r1372, %r1304, %r1267;
	or.b32  	%r1373, %r1304, %r1267;
	and.b32  	%r1374, %r1341, %r1373;
	or.b32  	%r1375, %r1374, %r1372;
	add.s32 	%r1376, %r1371, %r1375;
	add.s32 	%r1377, %r1366, %r1230;
	add.s32 	%r1378, %r1376, %r1366;
	shf.l.wrap.b32 	%r1379, %r1317, %r1317, 15;
	shf.l.wrap.b32 	%r1380, %r1317, %r1317, 13;
	xor.b32  	%r1381, %r1379, %r1380;
	shr.u32 	%r1382, %r1317, 10;
	xor.b32  	%r1383, %r1381, %r1382;
	shf.l.wrap.b32 	%r1384, %r812, %r812, 25;
	shf.l.wrap.b32 	%r1385, %r812, %r812, 14;
	xor.b32  	%r1386, %r1384, %r1385;
	shr.u32 	%r1387, %r812, 3;
	xor.b32  	%r1388, %r1386, %r1387;
	add.s32 	%r1389, %r1132, %r811;
	add.s32 	%r1390, %r1389, %r1383;
	add.s32 	%r1391, %r1390, %r1388;
	shf.l.wrap.b32 	%r1392, %r1377, %r1377, 26;
	shf.l.wrap.b32 	%r1393, %r1377, %r1377, 21;
	xor.b32  	%r1394, %r1392, %r1393;
	shf.l.wrap.b32 	%r1395, %r1377, %r1377, 7;
	xor.b32  	%r1396, %r1394, %r1395;
	xor.b32  	%r1397, %r1340, %r1303;
	and.b32  	%r1398, %r1377, %r1397;
	xor.b32  	%r1399, %r1398, %r1303;
	add.s32 	%r1400, %r66, %r1266;
	add.s32 	%r1401, %r1400, %r1391;
	add.s32 	%r1402, %r1401, %r1399;
	add.s32 	%r1403, %r1402, %r1396;
	shf.l.wrap.b32 	%r1404, %r1378, %r1378, 30;
	shf.l.wrap.b32 	%r1405, %r1378, %r1378, 19;
	xor.b32  	%r1406, %r1404, %r1405;
	shf.l.wrap.b32 	%r1407, %r1378, %r1378, 10;
	xor.b32  	%r1408, %r1406, %r1407;
	and.b32  	%r1409, %r1341, %r1304;
	or.b32  	%r1410, %r1341, %r1304;
	and.b32  	%r1411, %r1378, %r1410;
	or.b32  	%r1412, %r1411, %r1409;
	add.s32 	%r1413, %r1408, %r1412;
	add.s32 	%r1414, %r1403, %r1267;
	add.s32 	%r1415, %r1413, %r1403;
	shf.l.wrap.b32 	%r1416, %r1354, %r1354, 15;
	shf.l.wrap.b32 	%r1417, %r1354, %r1354, 13;
	xor.b32  	%r1418, %r1416, %r1417;
	shr.u32 	%r1419, %r1354, 10;
	xor.b32  	%r1420, %r1418, %r1419;
	shf.l.wrap.b32 	%r1421, %r909, %r909, 25;
	shf.l.wrap.b32 	%r1422, %r909, %r909, 14;
	xor.b32  	%r1423, %r1421, %r1422;
	shr.u32 	%r1424, %r909, 3;
	xor.b32  	%r1425, %r1423, %r1424;
	add.s32 	%r1426, %r1169, %r812;
	add.s32 	%r1427, %r1426, %r1420;
	add.s32 	%r1428, %r1427, %r1425;
	shf.l.wrap.b32 	%r1429, %r1414, %r1414, 26;
	shf.l.wrap.b32 	%r1430, %r1414, %r1414, 21;
	xor.b32  	%r1431, %r1429, %r1430;
	shf.l.wrap.b32 	%r1432, %r1414, %r1414, 7;
	xor.b32  	%r1433, %r1431, %r1432;
	xor.b32  	%r1434, %r1377, %r1340;
	and.b32  	%r1435, %r1414, %r1434;
	xor.b32  	%r1436, %r1435, %r1340;
	add.s32 	%r1437, %r67, %r1303;
	add.s32 	%r1438, %r1437, %r1428;
	add.s32 	%r1439, %r1438, %r1436;
	add.s32 	%r1440, %r1439, %r1433;
	shf.l.wrap.b32 	%r1441, %r1415, %r1415, 30;
	shf.l.wrap.b32 	%r1442, %r1415, %r1415, 19;
	xor.b32  	%r1443, %r1441, %r1442;
	shf.l.wrap.b32 	%r1444, %r1415, %r1415, 10;
	xor.b32  	%r1445, %r1443, %r1444;
	and.b32  	%r1446, %r1378, %r1341;
	or.b32  	%r1447, %r1378, %r1341;
	and.b32  	%r1448, %r1415, %r1447;
	or.b32  	%r1449, %r1448, %r1446;
	add.s32 	%r1450, %r1445, %r1449;
	add.s32 	%r1451, %r1440, %r1304;
	add.s32 	%r1452, %r1450, %r1440;
	shf.l.wrap.b32 	%r1453, %r1391, %r1391, 15;
	shf.l.wrap.b32 	%r1454, %r1391, %r1391, 13;
	xor.b32  	%r1455, %r1453, %r1454;
	shr.u32 	%r1456, %r1391, 10;
	xor.b32  	%r1457, %r1455, %r1456;
	shf.l.wrap.b32 	%r1458, %r910, %r910, 25;
	shf.l.wrap.b32 	%r1459, %r910, %r910, 14;
	xor.b32  	%r1460, %r1458, %r1459;
	shr.u32 	%r1461, %r910, 3;
	xor.b32  	%r1462, %r1460, %r1461;
	add.s32 	%r1463, %r1206, %r909;
	add.s32 	%r1464, %r1463, %r1457;
	add.s32 	%r1465, %r1464, %r1462;
	shf.l.wrap.b32 	%r1466, %r1451, %r1451, 26;
	shf.l.wrap.b32 	%r1467, %r1451, %r1451, 21;
	xor.b32  	%r1468, %r1466, %r1467;
	shf.l.wrap.b32 	%r1469, %r1451, %r1451, 7;
	xor.b32  	%r1470, %r1468, %r1469;
	xor.b32  	%r1471, %r1414, %r1377;
	and.b32  	%r1472, %r1451, %r1471;
	xor.b32  	%r1473, %r1472, %r1377;
	add.s32 	%r1474, %r68, %r1340;
	add.s32 	%r1475, %r1474, %r1465;
	add.s32 	%r1476, %r1475, %r1473;
	add.s32 	%r1477, %r1476, %r1470;
	shf.l.wrap.b32 	%r1478, %r1452, %r1452, 30;
	shf.l.wrap.b32 	%r1479, %r1452, %r1452, 19;
	xor.b32  	%r1480, %r1478, %r1479;
	shf.l.wrap.b32 	%r1481, %r1452, %r1452, 10;
	xor.b32  	%r1482, %r1480, %r1481;
	and.b32  	%r1483, %r1415, %r1378;
	or.b32  	%r1484, %r1415, %r1378;
	and.b32  	%r1485, %r1452, %r1484;
	or.b32  	%r1486, %r1485, %r1483;
	add.s32 	%r1487, %r1482, %r1486;
	add.s32 	%r1488, %r1477, %r1341;
	add.s32 	%r1489, %r1487, %r1477;
	shf.l.wrap.b32 	%r1490, %r1428, %r1428, 15;
	shf.l.wrap.b32 	%r1491, %r1428, %r1428, 13;
	xor.b32  	%r1492, %r1490, %r1491;
	shr.u32 	%r1493, %r1428, 10;
	xor.b32  	%r1494, %r1492, %r1493;
	shf.l.wrap.b32 	%r1495, %r911, %r911, 25;
	shf.l.wrap.b32 	%r1496, %r911, %r911, 14;
	xor.b32  	%r1497, %r1495, %r1496;
	shr.u32 	%r1498, %r911, 3;
	xor.b32  	%r1499, %r1497, %r1498;
	add.s32 	%r1500, %r1243, %r910;
	add.s32 	%r1501, %r1500, %r1494;
	add.s32 	%r1502, %r1501, %r1499;
	shf.l.wrap.b32 	%r1503, %r1488, %r1488, 26;
	shf.l.wrap.b32 	%r1504, %r1488, %r1488, 21;
	xor.b32  	%r1505, %r1503, %r1504;
	shf.l.wrap.b32 	%r1506, %r1488, %r1488, 7;
	xor.b32  	%r1507, %r1505, %r1506;
	xor.b32  	%r1508, %r1451, %r1414;
	and.b32  	%r1509, %r1488, %r1508;
	xor.b32  	%r1510, %r1509, %r1414;
	add.s32 	%r1511, %r69, %r1377;
	add.s32 	%r1512, %r1511, %r1502;
	add.s32 	%r1513, %r1512, %r1510;
	add.s32 	%r1514, %r1513, %r1507;
	shf.l.wrap.b32 	%r1515, %r1489, %r1489, 30;
	shf.l.wrap.b32 	%r1516, %r1489, %r1489, 19;
	xor.b32  	%r1517, %r1515, %r1516;
	shf.l.wrap.b32 	%r1518, %r1489, %r1489, 10;
	xor.b32  	%r1519, %r1517, %r1518;
	and.b32  	%r1520, %r1452, %r1415;
	or.b32  	%r1521, %r1452, %r1415;
	and.b32  	%r1522, %r1489, %r1521;
	or.b32  	%r1523, %r1522, %r1520;
	add.s32 	%r1524, %r1519, %r1523;
	add.s32 	%r1525, %r1514, %r1378;
	add.s32 	%r1526, %r1524, %r1514;
	shf.l.wrap.b32 	%r1527, %r1465, %r1465, 15;
	shf.l.wrap.b32 	%r1528, %r1465, %r1465, 13;
	xor.b32  	%r1529, %r1527, %r1528;
	shr.u32 	%r1530, %r1465, 10;
	xor.b32  	%r1531, %r1529, %r1530;
	shf.l.wrap.b32 	%r1532, %r912, %r912, 25;
	shf.l.wrap.b32 	%r1533, %r912, %r912, 14;
	xor.b32  	%r1534, %r1532, %r1533;
	shr.u32 	%r1535, %r912, 3;
	xor.b32  	%r1536, %r1534, %r1535;
	add.s32 	%r1537, %r1280, %r911;
	add.s32 	%r1538, %r1537, %r1531;
	add.s32 	%r1539, %r1538, %r1536;
	shf.l.wrap.b32 	%r1540, %r1525, %r1525, 26;
	shf.l.wrap.b32 	%r1541, %r1525, %r1525, 21;
	xor.b32  	%r1542, %r1540, %r1541;
	shf.l.wrap.b32 	%r1543, %r1525, %r1525, 7;
	xor.b32  	%r1544, %r1542, %r1543;
	xor.b32  	%r1545, %r1488, %r1451;
	and.b32  	%r1546, %r1525, %r1545;
	xor.b32  	%r1547, %r1546, %r1451;
	add.s32 	%r1548, %r70, %r1414;
	add.s32 	%r1549, %r1548, %r1539;
	add.s32 	%r1550, %r1549, %r1547;
	add.s32 	%r1551, %r1550, %r1544;
	shf.l.wrap.b32 	%r1552, %r1526, %r1526, 30;
	shf.l.wrap.b32 	%r1553, %r1526, %r1526, 19;
	xor.b32  	%r1554, %r1552, %r1553;
	shf.l.wrap.b32 	%r1555, %r1526, %r1526, 10;
	xor.b32  	%r1556, %r1554, %r1555;
	and.b32  	%r1557, %r1489, %r1452;
	or.b32  	%r1558, %r1489, %r1452;
	and.b32  	%r1559, %r1526, %r1558;
	or.b32  	%r1560, %r1559, %r1557;
	add.s32 	%r1561, %r1556, %r1560;
	add.s32 	%r1562, %r1551, %r1415;
	add.s32 	%r1563, %r1561, %r1551;
	shf.l.wrap.b32 	%r1564, %r1502, %r1502, 15;
	shf.l.wrap.b32 	%r1565, %r1502, %r1502, 13;
	xor.b32  	%r1566, %r1564, %r1565;
	shr.u32 	%r1567, %r1502, 10;
	xor.b32  	%r1568, %r1566, %r1567;
	shf.l.wrap.b32 	%r1569, %r1021, %r1021, 25;
	shf.l.wrap.b32 	%r1570, %r1021, %r1021, 14;
	xor.b32  	%r1571, %r1569, %r1570;
	shr.u32 	%r1572, %r1021, 3;
	xor.b32  	%r1573, %r1571, %r1572;
	add.s32 	%r1574, %r1317, %r912;
	add.s32 	%r1575, %r1574, %r1568;
	add.s32 	%r1576, %r1575, %r1573;
	shf.l.wrap.b32 	%r1577, %r1562, %r1562, 26;
	shf.l.wrap.b32 	%r1578, %r1562, %r1562, 21;
	xor.b32  	%r1579, %r1577, %r1578;
	shf.l.wrap.b32 	%r1580, %r1562, %r1562, 7;
	xor.b32  	%r1581, %r1579, %r1580;
	xor.b32  	%r1582, %r1525, %r1488;
	and.b32  	%r1583, %r1562, %r1582;
	xor.b32  	%r1584, %r1583, %r1488;
	add.s32 	%r1585, %r71, %r1451;
	add.s32 	%r1586, %r1585, %r1576;
	add.s32 	%r1587, %r1586, %r1584;
	add.s32 	%r1588, %r1587, %r1581;
	shf.l.wrap.b32 	%r1589, %r1563, %r1563, 30;
	shf.l.wrap.b32 	%r1590, %r1563, %r1563, 19;
	xor.b32  	%r1591, %r1589, %r1590;
	shf.l.wrap.b32 	%r1592, %r1563, %r1563, 10;
	xor.b32  	%r1593, %r1591, %r1592;
	and.b32  	%r1594, %r1526, %r1489;
	or.b32  	%r1595, %r1526, %r1489;
	and.b32  	%r1596, %r1563, %r1595;
	or.b32  	%r1597, %r1596, %r1594;
	add.s32 	%r1598, %r1593, %r1597;
	add.s32 	%r1599, %r1588, %r1452;
	add.s32 	%r1600, %r1598, %r1588;
	shf.l.wrap.b32 	%r1601, %r1539, %r1539, 15;
	shf.l.wrap.b32 	%r1602, %r1539, %r1539, 13;
	xor.b32  	%r1603, %r1601, %r1602;
	shr.u32 	%r1604, %r1539, 10;
	xor.b32  	%r1605, %r1603, %r1604;
	shf.l.wrap.b32 	%r1606, %r1058, %r1058, 25;
	shf.l.wrap.b32 	%r1607, %r1058, %r1058, 14;
	xor.b32  	%r1608, %r1606, %r1607;
	shr.u32 	%r1609, %r1058, 3;
	xor.b32  	%r1610, %r1608, %r1609;
	add.s32 	%r1611, %r1354, %r1021;
	add.s32 	%r1612, %r1611, %r1605;
	add.s32 	%r1613, %r1612, %r1610;
	shf.l.wrap.b32 	%r1614, %r1599, %r1599, 26;
	shf.l.wrap.b32 	%r1615, %r1599, %r1599, 21;
	xor.b32  	%r1616, %r1614, %r1615;
	shf.l.wrap.b32 	%r1617, %r1599, %r1599, 7;
	xor.b32  	%r1618, %r1616, %r1617;
	add.s32 	%r1619, %r1488, %r1618;
	xor.b32  	%r1620, %r1525, %r1562;
	and.b32  	%r1621, %r1620, %r1599;
	xor.b32  	%r1622, %r1621, %r1525;
	add.s32 	%r1623, %r1619, %r1622;
	add.s32 	%r1624, %r1623, %r72;
	add.s32 	%r1625, %r1624, %r1613;
	shf.l.wrap.b32 	%r1626, %r1600, %r1600, 30;
	shf.l.wrap.b32 	%r1627, %r1600, %r1600, 19;
	xor.b32  	%r1628, %r1626, %r1627;
	shf.l.wrap.b32 	%r1629, %r1600, %r1600, 10;
	xor.b32  	%r1630, %r1628, %r1629;
	and.b32  	%r1631, %r1526, %r1563;
	or.b32  	%r1632, %r1526, %r1563;
	and.b32  	%r1633, %r1600, %r1632;
	or.b32  	%r1634, %r1633, %r1631;
	add.s32 	%r1635, %r1630, %r1634;
	add.s32 	%r1636, %r1625, %r1489;
	add.s32 	%r1637, %r1635, %r1625;
	shf.l.wrap.b32 	%r1638, %r1576, %r1576, 15;
	shf.l.wrap.b32 	%r1639, %r1576, %r1576, 13;
	xor.b32  	%r1640, %r1638, %r1639;
	shr.u32 	%r1641, %r1576, 10;
	xor.b32  	%r1642, %r1640, %r1641;
	shf.l.wrap.b32 	%r1643, %r1095, %r1095, 25;
	shf.l.wrap.b32 	%r1644, %r1095, %r1095, 14;
	xor.b32  	%r1645, %r1643, %r1644;
	shr.u32 	%r1646, %r1095, 3;
	xor.b32  	%r1647, %r1645, %r1646;
	add.s32 	%r1648, %r1391, %r1058;
	add.s32 	%r1649, %r1648, %r1642;
	add.s32 	%r1650, %r1649, %r1647;
	shf.l.wrap.b32 	%r1651, %r1636, %r1636, 26;
	shf.l.wrap.b32 	%r1652, %r1636, %r1636, 21;
	xor.b32  	%r1653, %r1651, %r1652;
	shf.l.wrap.b32 	%r1654, %r1636, %r1636, 7;
	xor.b32  	%r1655, %r1653, %r1654;
	xor.b32  	%r1656, %r1562, %r1599;
	and.b32  	%r1657, %r1636, %r1656;
	xor.b32  	%r1658, %r1657, %r1562;
	add.s32 	%r1659, %r73, %r1525;
	add.s32 	%r1660, %r1659, %r1658;
	add.s32 	%r1661, %r1660, %r1655;
	add.s32 	%r1662, %r1661, %r1650;
	shf.l.wrap.b32 	%r1663, %r1637, %r1637, 30;
	shf.l.wrap.b32 	%r1664, %r1637, %r1637, 19;
	xor.b32  	%r1665, %r1663, %r1664;
	shf.l.wrap.b32 	%r1666, %r1637, %r1637, 10;
	xor.b32  	%r1667, %r1665, %r1666;
	and.b32  	%r1668, %r1600, %r1563;
	or.b32  	%r1669, %r1600, %r1563;
	and.b32  	%r1670, %r1637, %r1669;
	or.b32  	%r1671, %r1670, %r1668;
	add.s32 	%r1672, %r1667, %r1671;
	add.s32 	%r1673, %r1662, %r1526;
	add.s32 	%r1674, %r1672, %r1662;
	shf.l.wrap.b32 	%r1675, %r1613, %r1613, 15;
	shf.l.wrap.b32 	%r1676, %r1613, %r1613, 13;
	xor.b32  	%r1677, %r1675, %r1676;
	shr.u32 	%r1678, %r1613, 10;
	xor.b32  	%r1679, %r1677, %r1678;
	shf.l.wrap.b32 	%r1680, %r1132, %r1132, 25;
	shf.l.wrap.b32 	%r1681, %r1132, %r1132, 14;
	xor.b32  	%r1682, %r1680, %r1681;
	shr.u32 	%r1683, %r1132, 3;
	xor.b32  	%r1684, %r1682, %r1683;
	add.s32 	%r1685, %r1428, %r1095;
	add.s32 	%r1686, %r1685, %r1679;
	add.s32 	%r1687, %r1686, %r1684;
	shf.l.wrap.b32 	%r1688, %r1673, %r1673, 26;
	shf.l.wrap.b32 	%r1689, %r1673, %r1673, 21;
	xor.b32  	%r1690, %r1688, %r1689;
	shf.l.wrap.b32 	%r1691, %r1673, %r1673, 7;
	xor.b32  	%r1692, %r1690, %r1691;
	xor.b32  	%r1693, %r1636, %r1599;
	and.b32  	%r1694, %r1673, %r1693;
	xor.b32  	%r1695, %r1694, %r1599;
	add.s32 	%r1696, %r74, %r1562;
	add.s32 	%r1697, %r1696, %r1695;
	add.s32 	%r1698, %r1697, %r1692;
	add.s32 	%r1699, %r1698, %r1687;
	shf.l.wrap.b32 	%r1700, %r1674, %r1674, 30;
	shf.l.wrap.b32 	%r1701, %r1674, %r1674, 19;
	xor.b32  	%r1702, %r1700, %r1701;
	shf.l.wrap.b32 	%r1703, %r1674, %r1674, 10;
	xor.b32  	%r1704, %r1702, %r1703;
	and.b32  	%r1705, %r1637, %r1600;
	or.b32  	%r1706, %r1637, %r1600;
	and.b32  	%r1707, %r1674, %r1706;
	or.b32  	%r1708, %r1707, %r1705;
	add.s32 	%r1709, %r1704, %r1708;
	add.s32 	%r1710, %r1699, %r1563;
	add.s32 	%r1711, %r1709, %r1699;
	shf.l.wrap.b32 	%r1712, %r1650, %r1650, 15;
	shf.l.wrap.b32 	%r1713, %r1650, %r1650, 13;
	xor.b32  	%r1714, %r1712, %r1713;
	shr.u32 	%r1715, %r1650, 10;
	xor.b32  	%r1716, %r1714, %r1715;
	shf.l.wrap.b32 	%r1717, %r1169, %r1169, 25;
	shf.l.wrap.b32 	%r1718, %r1169, %r1169, 14;
	xor.b32  	%r1719, %r1717, %r1718;
	shr.u32 	%r1720, %r1169, 3;
	xor.b32  	%r1721, %r1719, %r1720;
	add.s32 	%r1722, %r1465, %r1132;
	add.s32 	%r1723, %r1722, %r1716;
	add.s32 	%r1724, %r1723, %r1721;
	shf.l.wrap.b32 	%r1725, %r1710, %r1710, 26;
	shf.l.wrap.b32 	%r1726, %r1710, %r1710, 21;
	xor.b32  	%r1727, %r1725, %r1726;
	shf.l.wrap.b32 	%r1728, %r1710, %r1710, 7;
	xor.b32  	%r1729, %r1727, %r1728;
	xor.b32  	%r1730, %r1673, %r1636;
	and.b32  	%r1731, %r1710, %r1730;
	xor.b32  	%r1732, %r1731, %r1636;
	add.s32 	%r1733, %r75, %r1599;
	add.s32 	%r1734, %r1733, %r1732;
	add.s32 	%r1735, %r1734, %r1729;
	add.s32 	%r1736, %r1735, %r1724;
	shf.l.wrap.b32 	%r1737, %r1711, %r1711, 30;
	shf.l.wrap.b32 	%r1738, %r1711, %r1711, 19;
	xor.b32  	%r1739, %r1737, %r1738;
	shf.l.wrap.b32 	%r1740, %r1711, %r1711, 10;
	xor.b32  	%r1741, %r1739, %r1740;
	and.b32  	%r1742, %r1674, %r1637;
	or.b32  	%r1743, %r1674, %r1637;
	and.b32  	%r1744, %r1711, %r1743;
	or.b32  	%r1745, %r1744, %r1742;
	add.s32 	%r1746, %r1741, %r1745;
	add.s32 	%r1747, %r1736, %r1600;
	add.s32 	%r1748, %r1746, %r1736;
	shf.l.wrap.b32 	%r1749, %r1687, %r1687, 15;
	shf.l.wrap.b32 	%r1750, %r1687, %r1687, 13;
	xor.b32  	%r1751, %r1749, %r1750;
	shr.u32 	%r1752, %r1687, 10;
	xor.b32  	%r1753, %r1751, %r1752;
	shf.l.wrap.b32 	%r1754, %r1206, %r1206, 25;
	shf.l.wrap.b32 	%r1755, %r1206, %r1206, 14;
	xor.b32  	%r1756, %r1754, %r1755;
	shr.u32 	%r1757, %r1206, 3;
	xor.b32  	%r1758, %r1756, %r1757;
	add.s32 	%r1759, %r1502, %r1169;
	add.s32 	%r1760, %r1759, %r1753;
	add.s32 	%r1761, %r1760, %r1758;
	shf.l.wrap.b32 	%r1762, %r1747, %r1747, 26;
	shf.l.wrap.b32 	%r1763, %r1747, %r1747, 21;
	xor.b32  	%r1764, %r1762, %r1763;
	shf.l.wrap.b32 	%r1765, %r1747, %r1747, 7;
	xor.b32  	%r1766, %r1764, %r1765;
	xor.b32  	%r1767, %r1710, %r1673;
	and.b32  	%r1768, %r1747, %r1767;
	xor.b32  	%r1769, %r1768, %r1673;
	add.s32 	%r1770, %r76, %r1636;
	add.s32 	%r1771, %r1770, %r1769;
	add.s32 	%r1772, %r1771, %r1761;
	add.s32 	%r1773, %r1772, %r1766;
	shf.l.wrap.b32 	%r1774, %r1748, %r1748, 30;
	shf.l.wrap.b32 	%r1775, %r1748, %r1748, 19;
	xor.b32  	%r1776, %r1774, %r1775;
	shf.l.wrap.b32 	%r1777, %r1748, %r1748, 10;
	xor.b32  	%r1778, %r1776, %r1777;
	and.b32  	%r1779, %r1711, %r1674;
	or.b32  	%r1780, %r1711, %r1674;
	and.b32  	%r1781, %r1748, %r1780;
	or.b32  	%r1782, %r1781, %r1779;
	add.s32 	%r1783, %r1778, %r1782;
	add.s32 	%r1784, %r1773, %r1637;
	add.s32 	%r1785, %r1783, %r1773;
	shf.l.wrap.b32 	%r1786, %r1724, %r1724, 15;
	shf.l.wrap.b32 	%r1787, %r1724, %r1724, 13;
	xor.b32  	%r1788, %r1786, %r1787;
	shr.u32 	%r1789, %r1724, 10;
	xor.b32  	%r1790, %r1788, %r1789;
	shf.l.wrap.b32 	%r1791, %r1243, %r1243, 25;
	shf.l.wrap.b32 	%r1792, %r1243, %r1243, 14;
	xor.b32  	%r1793, %r1791, %r1792;
	shr.u32 	%r1794, %r1243, 3;
	xor.b32  	%r1795, %r1793, %r1794;
	add.s32 	%r1796, %r1539, %r1206;
	add.s32 	%r1797, %r1796, %r1790;
	add.s32 	%r1798, %r1797, %r1795;
	shf.l.wrap.b32 	%r1799, %r1784, %r1784, 26;
	shf.l.wrap.b32 	%r1800, %r1784, %r1784, 21;
	xor.b32  	%r1801, %r1799, %r1800;
	shf.l.wrap.b32 	%r1802, %r1784, %r1784, 7;
	xor.b32  	%r1803, %r1801, %r1802;
	xor.b32  	%r1804, %r1747, %r1710;
	and.b32  	%r1805, %r1784, %r1804;
	xor.b32  	%r1806, %r1805, %r1710;
	add.s32 	%r1807, %r77, %r1673;
	add.s32 	%r1808, %r1807, %r1798;
	add.s32 	%r1809, %r1808, %r1806;
	add.s32 	%r1810, %r1809, %r1803;
	shf.l.wrap.b32 	%r1811, %r1785, %r1785, 30;
	shf.l.wrap.b32 	%r1812, %r1785, %r1785, 19;
	xor.b32  	%r1813, %r1811, %r1812;
	shf.l.wrap.b32 	%r1814, %r1785, %r1785, 10;
	xor.b32  	%r1815, %r1813, %r1814;
	and.b32  	%r1816, %r1748, %r1711;
	or.b32  	%r1817, %r1748, %r1711;
	and.b32  	%r1818, %r1785, %r1817;
	or.b32  	%r1819, %r1818, %r1816;
	add.s32 	%r1820, %r1815, %r1819;
	add.s32 	%r1821, %r1810, %r1674;
	add.s32 	%r1822, %r1820, %r1810;
	shf.l.wrap.b32 	%r1823, %r1761, %r1761, 15;
	shf.l.wrap.b32 	%r1824, %r1761, %r1761, 13;
	xor.b32  	%r1825, %r1823, %r1824;
	shr.u32 	%r1826, %r1761, 10;
	xor.b32  	%r1827, %r1825, %r1826;
	shf.l.wrap.b32 	%r1828, %r1280, %r1280, 25;
	shf.l.wrap.b32 	%r1829, %r1280, %r1280, 14;
	xor.b32  	%r1830, %r1828, %r1829;
	shr.u32 	%r1831, %r1280, 3;
	xor.b32  	%r1832, %r1830, %r1831;
	add.s32 	%r1833, %r1576, %r1243;
	add.s32 	%r1834, %r1833, %r1827;
	add.s32 	%r1835, %r1834, %r1832;
	shf.l.wrap.b32 	%r1836, %r1821, %r1821, 26;
	shf.l.wrap.b32 	%r1837, %r1821, %r1821, 21;
	xor.b32  	%r1838, %r1836, %r1837;
	shf.l.wrap.b32 	%r1839, %r1821, %r1821, 7;
	xor.b32  	%r1840, %r1838, %r1839;
	xor.b32  	%r1841, %r1784, %r1747;
	and.b32  	%r1842, %r1821, %r1841;
	xor.b32  	%r1843, %r1842, %r1747;
	add.s32 	%r1844, %r78, %r1710;
	add.s32 	%r1845, %r1844, %r1835;
	add.s32 	%r1846, %r1845, %r1843;
	add.s32 	%r1847, %r1846, %r1840;
	shf.l.wrap.b32 	%r1848, %r1822, %r1822, 30;
	shf.l.wrap.b32 	%r1849, %r1822, %r1822, 19;
	xor.b32  	%r1850, %r1848, %r1849;
	shf.l.wrap.b32 	%r1851, %r1822, %r1822, 10;
	xor.b32  	%r1852, %r1850, %r1851;
	and.b32  	%r1853, %r1785, %r1748;
	or.b32  	%r1854, %r1785, %r1748;
	and.b32  	%r1855, %r1822, %r1854;
	or.b32  	%r1856, %r1855, %r1853;
	add.s32 	%r1857, %r1852, %r1856;
	add.s32 	%r1858, %r1847, %r1711;
	add.s32 	%r1859, %r1857, %r1847;
	shf.l.wrap.b32 	%r1860, %r1798, %r1798, 15;
	shf.l.wrap.b32 	%r1861, %r1798, %r1798, 13;
	xor.b32  	%r1862, %r1860, %r1861;
	shr.u32 	%r1863, %r1798, 10;
	xor.b32  	%r1864, %r1862, %r1863;
	shf.l.wrap.b32 	%r1865, %r1317, %r1317, 25;
	shf.l.wrap.b32 	%r1866, %r1317, %r1317, 14;
	xor.b32  	%r1867, %r1865, %r1866;
	shr.u32 	%r1868, %r1317, 3;
	xor.b32  	%r1869, %r1867, %r1868;
	add.s32 	%r1870, %r1613, %r1280;
	add.s32 	%r1871, %r1870, %r1864;
	add.s32 	%r1872, %r1871, %r1869;
	shf.l.wrap.b32 	%r1873, %r1858, %r1858, 26;
	shf.l.wrap.b32 	%r1874, %r1858, %r1858, 21;
	xor.b32  	%r1875, %r1873, %r1874;
	shf.l.wrap.b32 	%r1876, %r1858, %r1858, 7;
	xor.b32  	%r1877, %r1875, %r1876;
	xor.b32  	%r1878, %r1821, %r1784;
	and.b32  	%r1879, %r1858, %r1878;
	xor.b32  	%r1880, %r1879, %r1784;
	add.s32 	%r1881, %r79, %r1747;
	add.s32 	%r1882, %r1881, %r1872;
	add.s32 	%r1883, %r1882, %r1880;
	add.s32 	%r1884, %r1883, %r1877;
	shf.l.wrap.b32 	%r1885, %r1859, %r1859, 30;
	shf.l.wrap.b32 	%r1886, %r1859, %r1859, 19;
	xor.b32  	%r1887, %r1885, %r1886;
	shf.l.wrap.b32 	%r1888, %r1859, %r1859, 10;
	xor.b32  	%r1889, %r1887, %r1888;
	and.b32  	%r1890, %r1822, %r1785;
	or.b32  	%r1891, %r1822, %r1785;
	and.b32  	%r1892, %r1859, %r1891;
	or.b32  	%r1893, %r1892, %r1890;
	add.s32 	%r1894, %r1889, %r1893;
	add.s32 	%r1895, %r1884, %r1748;
	add.s32 	%r1896, %r1894, %r1884;
	shf.l.wrap.b32 	%r1897, %r1835, %r1835, 15;
	shf.l.wrap.b32 	%r1898, %r1835, %r1835, 13;
	xor.b32  	%r1899, %r1897, %r1898;
	shr.u32 	%r1900, %r1835, 10;
	xor.b32  	%r1901, %r1899, %r1900;
	shf.l.wrap.b32 	%r1902, %r1354, %r1354, 25;
	shf.l.wrap.b32 	%r1903, %r1354, %r1354, 14;
	xor.b32  	%r1904, %r1902, %r1903;
	shr.u32 	%r1905, %r1354, 3;
	xor.b32  	%r1906, %r1904, %r1905;
	add.s32 	%r1907, %r1650, %r1317;
	add.s32 	%r1908, %r1907, %r1901;
	add.s32 	%r1909, %r1908, %r1906;
	shf.l.wrap.b32 	%r1910, %r1895, %r1895, 26;
	shf.l.wrap.b32 	%r1911, %r1895, %r1895, 21;
	xor.b32  	%r1912, %r1910, %r1911;
	shf.l.wrap.b32 	%r1913, %r1895, %r1895, 7;
	xor.b32  	%r1914, %r1912, %r1913;
	xor.b32  	%r1915, %r1858, %r1821;
	and.b32  	%r1916, %r1895, %r1915;
	xor.b32  	%r1917, %r1916, %r1821;
	add.s32 	%r1918, %r80, %r1784;
	add.s32 	%r1919, %r1918, %r1909;
	add.s32 	%r1920, %r1919, %r1917;
	add.s32 	%r1921, %r1920, %r1914;
	shf.l.wrap.b32 	%r1922, %r1896, %r1896, 30;
	shf.l.wrap.b32 	%r1923, %r1896, %r1896, 19;
	xor.b32  	%r1924, %r1922, %r1923;
	shf.l.wrap.b32 	%r1925, %r1896, %r1896, 10;
	xor.b32  	%r1926, %r1924, %r1925;
	and.b32  	%r1927, %r1859, %r1822;
	or.b32  	%r1928, %r1859, %r1822;
	and.b32  	%r1929, %r1896, %r1928;
	or.b32  	%r1930, %r1929, %r1927;
	add.s32 	%r1931, %r1926, %r1930;
	add.s32 	%r1932, %r1921, %r1785;
	add.s32 	%r1933, %r1931, %r1921;
	shf.l.wrap.b32 	%r1934, %r1872, %r1872, 15;
	shf.l.wrap.b32 	%r1935, %r1872, %r1872, 13;
	xor.b32  	%r1936, %r1934, %r1935;
	shr.u32 	%r1937, %r1872, 10;
	xor.b32  	%r1938, %r1936, %r1937;
	shf.l.wrap.b32 	%r1939, %r1391, %r1391, 25;
	shf.l.wrap.b32 	%r1940, %r1391, %r1391, 14;
	xor.b32  	%r1941, %r1939, %r1940;
	shr.u32 	%r1942, %r1391, 3;
	xor.b32  	%r1943, %r1941, %r1942;
	add.s32 	%r1944, %r1687, %r1354;
	add.s32 	%r1945, %r1944, %r1938;
	add.s32 	%r1946, %r1945, %r1943;
	shf.l.wrap.b32 	%r1947, %r1932, %r1932, 26;
	shf.l.wrap.b32 	%r1948, %r1932, %r1932, 21;
	xor.b32  	%r1949, %r1947, %r1948;
	shf.l.wrap.b32 	%r1950, %r1932, %r1932, 7;
	xor.b32  	%r1951, %r1949, %r1950;
	xor.b32  	%r1952, %r1895, %r1858;
	and.b32  	%r1953, %r1932, %r1952;
	xor.b32  	%r1954, %r1953, %r1858;
	add.s32 	%r1955, %r81, %r1821;
	add.s32 	%r1956, %r1955, %r1946;
	add.s32 	%r1957, %r1956, %r1954;
	add.s32 	%r1958, %r1957, %r1951;
	shf.l.wrap.b32 	%r1959, %r1933, %r1933, 30;
	shf.l.wrap.b32 	%r1960, %r1933, %r1933, 19;
	xor.b32  	%r1961, %r1959, %r1960;
	shf.l.wrap.b32 	%r1962, %r1933, %r1933, 10;
	xor.b32  	%r1963, %r1961, %r1962;
	and.b32  	%r1964, %r1896, %r1859;
	or.b32  	%r1965, %r1896, %r1859;
	and.b32  	%r1966, %r1933, %r1965;
	or.b32  	%r1967, %r1966, %r1964;
	add.s32 	%r1968, %r1963, %r1967;
	add.s32 	%r1969, %r1958, %r1822;
	add.s32 	%r1970, %r1968, %r1958;
	shf.l.wrap.b32 	%r1971, %r1909, %r1909, 15;
	shf.l.wrap.b32 	%r1972, %r1909, %r1909, 13;
	xor.b32  	%r1973, %r1971, %r1972;
	shr.u32 	%r1974, %r1909, 10;
	xor.b32  	%r1975, %r1973, %r1974;
	shf.l.wrap.b32 	%r1976, %r1428, %r1428, 25;
	shf.l.wrap.b32 	%r1977, %r1428, %r1428, 14;
	xor.b32  	%r1978, %r1976, %r1977;
	shr.u32 	%r1979, %r1428, 3;
	xor.b32  	%r1980, %r1978, %r1979;
	add.s32 	%r1981, %r1724, %r1391;
	add.s32 	%r1982, %r1981, %r1975;
	add.s32 	%r1983, %r1982, %r1980;
	shf.l.wrap.b32 	%r1984, %r1969, %r1969, 26;
	shf.l.wrap.b32 	%r1985, %r1969, %r1969, 21;
	xor.b32  	%r1986, %r1984, %r1985;
	shf.l.wrap.b32 	%r1987, %r1969, %r1969, 7;
	xor.b32  	%r1988, %r1986, %r1987;
	xor.b32  	%r1989, %r1932, %r1895;
	and.b32  	%r1990, %r1969, %r1989;
	xor.b32  	%r1991, %r1990, %r1895;
	add.s32 	%r1992, %r82, %r1858;
	add.s32 	%r1993, %r1992, %r1983;
	add.s32 	%r1994, %r1993, %r1991;
	add.s32 	%r1995, %r1994, %r1988;
	shf.l.wrap.b32 	%r1996, %r1970, %r1970, 30;
	shf.l.wrap.b32 	%r1997, %r1970, %r1970, 19;
	xor.b32  	%r1998, %r1996, %r1997;
	shf.l.wrap.b32 	%r1999, %r1970, %r1970, 10;
	xor.b32  	%r2000, %r1998, %r1999;
	and.b32  	%r2001, %r1933, %r1896;
	or.b32  	%r2002, %r1933, %r1896;
	and.b32  	%r2003, %r1970, %r2002;
	or.b32  	%r2004, %r2003, %r2001;
	add.s32 	%r2005, %r2000, %r2004;
	add.s32 	%r2006, %r1995, %r1859;
	add.s32 	%r2007, %r2005, %r1995;
	shf.l.wrap.b32 	%r2008, %r1946, %r1946, 15;
	shf.l.wrap.b32 	%r2009, %r1946, %r1946, 13;
	xor.b32  	%r2010, %r2008, %r2009;
	shr.u32 	%r2011, %r1946, 10;
	xor.b32  	%r2012, %r2010, %r2011;
	shf.l.wrap.b32 	%r2013, %r1465, %r1465, 25;
	shf.l.wrap.b32 	%r2014, %r1465, %r1465, 14;
	xor.b32  	%r2015, %r2013, %r2014;
	shr.u32 	%r2016, %r1465, 3;
	xor.b32  	%r2017, %r2015, %r2016;
	add.s32 	%r2018, %r1761, %r1428;
	add.s32 	%r2019, %r2018, %r2012;
	add.s32 	%r2020, %r2019, %r2017;
	shf.l.wrap.b32 	%r2021, %r2006, %r2006, 26;
	shf.l.wrap.b32 	%r2022, %r2006, %r2006, 21;
	xor.b32  	%r2023, %r2021, %r2022;
	shf.l.wrap.b32 	%r2024, %r2006, %r2006, 7;
	xor.b32  	%r2025, %r2023, %r2024;
	xor.b32  	%r2026, %r1969, %r1932;
	and.b32  	%r2027, %r2006, %r2026;
	xor.b32  	%r2028, %r2027, %r1932;
	add.s32 	%r2029, %r83, %r1895;
	add.s32 	%r2030, %r2029, %r2020;
	add.s32 	%r2031, %r2030, %r2028;
	add.s32 	%r2032, %r2031, %r2025;
	shf.l.wrap.b32 	%r2033, %r2007, %r2007, 30;
	shf.l.wrap.b32 	%r2034, %r2007, %r2007, 19;
	xor.b32  	%r2035, %r2033, %r2034;
	shf.l.wrap.b32 	%r2036, %r2007, %r2007, 10;
	xor.b32  	%r2037, %r2035, %r2036;
	and.b32  	%r2038, %r1970, %r1933;
	or.b32  	%r2039, %r1970, %r1933;
	and.b32  	%r2040, %r2007, %r2039;
	or.b32  	%r2041, %r2040, %r2038;
	add.s32 	%r2042, %r2037, %r2041;
	add.s32 	%r2043, %r2032, %r1896;
	add.s32 	%r2044, %r2042, %r2032;
	shf.l.wrap.b32 	%r2045, %r1983, %r1983, 15;
	shf.l.wrap.b32 	%r2046, %r1983, %r1983, 13;
	xor.b32  	%r2047, %r2045, %r2046;
	shr.u32 	%r2048, %r1983, 10;
	xor.b32  	%r2049, %r2047, %r2048;
	shf.l.wrap.b32 	%r2050, %r1502, %r1502, 25;
	shf.l.wrap.b32 	%r2051, %r1502, %r1502, 14;
	xor.b32  	%r2052, %r2050, %r2051;
	shr.u32 	%r2053, %r1502, 3;
	xor.b32  	%r2054, %r2052, %r2053;
	add.s32 	%r2055, %r1798, %r1465;
	add.s32 	%r2056, %r2055, %r2049;
	add.s32 	%r2057, %r2056, %r2054;
	shf.l.wrap.b32 	%r2058, %r2043, %r2043, 26;
	shf.l.wrap.b32 	%r2059, %r2043, %r2043, 21;
	xor.b32  	%r2060, %r2058, %r2059;
	shf.l.wrap.b32 	%r2061, %r2043, %r2043, 7;
	xor.b32  	%r2062, %r2060, %r2061;
	xor.b32  	%r2063, %r2006, %r1969;
	and.b32  	%r2064, %r2043, %r2063;
	xor.b32  	%r2065, %r2064, %r1969;
	add.s32 	%r2066, %r84, %r1932;
	add.s32 	%r2067, %r2066, %r2057;
	add.s32 	%r2068, %r2067, %r2065;
	add.s32 	%r2069, %r2068, %r2062;
	shf.l.wrap.b32 	%r2070, %r2044, %r2044, 30;
	shf.l.wrap.b32 	%r2071, %r2044, %r2044, 19;
	xor.b32  	%r2072, %r2070, %r2071;
	shf.l.wrap.b32 	%r2073, %r2044, %r2044, 10;
	xor.b32  	%r2074, %r2072, %r2073;
	and.b32  	%r2075, %r2007, %r1970;
	or.b32  	%r2076, %r2007, %r1970;
	and.b32  	%r2077, %r2044, %r2076;
	or.b32  	%r2078, %r2077, %r2075;
	add.s32 	%r2079, %r2074, %r2078;
	add.s32 	%r2080, %r2069, %r1933;
	add.s32 	%r2081, %r2079, %r2069;
	shf.l.wrap.b32 	%r2082, %r2020, %r2020, 15;
	shf.l.wrap.b32 	%r2083, %r2020, %r2020, 13;
	xor.b32  	%r2084, %r2082, %r2083;
	shr.u32 	%r2085, %r2020, 10;
	xor.b32  	%r2086, %r2084, %r2085;
	shf.l.wrap.b32 	%r2087, %r1539, %r1539, 25;
	shf.l.wrap.b32 	%r2088, %r1539, %r1539, 14;
	xor.b32  	%r2089, %r2087, %r2088;
	shr.u32 	%r2090, %r1539, 3;
	xor.b32  	%r2091, %r2089, %r2090;
	add.s32 	%r2092, %r1835, %r1502;
	add.s32 	%r2093, %r2092, %r2086;
	add.s32 	%r2094, %r2093, %r2091;
	shf.l.wrap.b32 	%r2095, %r2080, %r2080, 26;
	shf.l.wrap.b32 	%r2096, %r2080, %r2080, 21;
	xor.b32  	%r2097, %r2095, %r2096;
	shf.l.wrap.b32 	%r2098, %r2080, %r2080, 7;
	xor.b32  	%r2099, %r2097, %r2098;
	xor.b32  	%r2100, %r2043, %r2006;
	and.b32  	%r2101, %r2080, %r2100;
	xor.b32  	%r2102, %r2101, %r2006;
	add.s32 	%r2103, %r85, %r1969;
	add.s32 	%r2104, %r2103, %r2094;
	add.s32 	%r2105, %r2104, %r2102;
	add.s32 	%r2106, %r2105, %r2099;
	shf.l.wrap.b32 	%r2107, %r2081, %r2081, 30;
	shf.l.wrap.b32 	%r2108, %r2081, %r2081, 19;
	xor.b32  	%r2109, %r2107, %r2108;
	shf.l.wrap.b32 	%r2110, %r2081, %r2081, 10;
	xor.b32  	%r2111, %r2109, %r2110;
	and.b32  	%r2112, %r2044, %r2007;
	or.b32  	%r2113, %r2044, %r2007;
	and.b32  	%r2114, %r2081, %r2113;
	or.b32  	%r2115, %r2114, %r2112;
	add.s32 	%r2116, %r2111, %r2115;
	add.s32 	%r2117, %r2106, %r1970;
	add.s32 	%r2118, %r2116, %r2106;
	shf.l.wrap.b32 	%r2119, %r2057, %r2057, 15;
	shf.l.wrap.b32 	%r2120, %r2057, %r2057, 13;
	xor.b32  	%r2121, %r2119, %r2120;
	shr.u32 	%r2122, %r2057, 10;
	xor.b32  	%r2123, %r2121, %r2122;
	shf.l.wrap.b32 	%r2124, %r1576, %r1576, 25;
	shf.l.wrap.b32 	%r2125, %r1576, %r1576, 14;
	xor.b32  	%r2126, %r2124, %r2125;
	shr.u32 	%r2127, %r1576, 3;
	xor.b32  	%r2128, %r2126, %r2127;
	add.s32 	%r2129, %r1872, %r1539;
	add.s32 	%r2130, %r2129, %r2123;
	add.s32 	%r2131, %r2130, %r2128;
	shf.l.wrap.b32 	%r2132, %r2117, %r2117, 26;
	shf.l.wrap.b32 	%r2133, %r2117, %r2117, 21;
	xor.b32  	%r2134, %r2132, %r2133;
	shf.l.wrap.b32 	%r2135, %r2117, %r2117, 7;
	xor.b32  	%r2136, %r2134, %r2135;
	xor.b32  	%r2137, %r2080, %r2043;
	and.b32  	%r2138, %r2117, %r2137;
	xor.b32  	%r2139, %r2138, %r2043;
	add.s32 	%r2140, %r86, %r2006;
	add.s32 	%r2141, %r2140, %r2131;
	add.s32 	%r2142, %r2141, %r2139;
	add.s32 	%r2143, %r2142, %r2136;
	shf.l.wrap.b32 	%r2144, %r2118, %r2118, 30;
	shf.l.wrap.b32 	%r2145, %r2118, %r2118, 19;
	xor.b32  	%r2146, %r2144, %r2145;
	shf.l.wrap.b32 	%r2147, %r2118, %r2118, 10;
	xor.b32  	%r2148, %r2146, %r2147;
	and.b32  	%r2149, %r2081, %r2044;
	or.b32  	%r2150, %r2081, %r2044;
	and.b32  	%r2151, %r2118, %r2150;
	or.b32  	%r2152, %r2151, %r2149;
	add.s32 	%r2153, %r2148, %r2152;
	add.s32 	%r2154, %r2143, %r2007;
	add.s32 	%r2155, %r2153, %r2143;
	shf.l.wrap.b32 	%r2156, %r2094, %r2094, 15;
	shf.l.wrap.b32 	%r2157, %r2094, %r2094, 13;
	xor.b32  	%r2158, %r2156, %r2157;
	shr.u32 	%r2159, %r2094, 10;
	xor.b32  	%r2160, %r2158, %r2159;
	shf.l.wrap.b32 	%r2161, %r1613, %r1613, 25;
	shf.l.wrap.b32 	%r2162, %r1613, %r1613, 14;
	xor.b32  	%r2163, %r2161, %r2162;
	shr.u32 	%r2164, %r1613, 3;
	xor.b32  	%r2165, %r2163, %r2164;
	add.s32 	%r2166, %r1909, %r1576;
	add.s32 	%r2167, %r2166, %r2160;
	add.s32 	%r2168, %r2167, %r2165;
	shf.l.wrap.b32 	%r2169, %r2154, %r2154, 26;
	shf.l.wrap.b32 	%r2170, %r2154, %r2154, 21;
	xor.b32  	%r2171, %r2169, %r2170;
	shf.l.wrap.b32 	%r2172, %r2154, %r2154, 7;
	xor.b32  	%r2173, %r2171, %r2172;
	xor.b32  	%r2174, %r2117, %r2080;
	and.b32  	%r2175, %r2154, %r2174;
	xor.b32  	%r2176, %r2175, %r2080;
	add.s32 	%r2177, %r87, %r2043;
	add.s32 	%r2178, %r2177, %r2168;
	add.s32 	%r2179, %r2178, %r2176;
	add.s32 	%r2180, %r2179, %r2173;
	shf.l.wrap.b32 	%r2181, %r2155, %r2155, 30;
	shf.l.wrap.b32 	%r2182, %r2155, %r2155, 19;
	xor.b32  	%r2183, %r2181, %r2182;
	shf.l.wrap.b32 	%r2184, %r2155, %r2155, 10;
	xor.b32  	%r2185, %r2183, %r2184;
	and.b32  	%r2186, %r2118, %r2081;
	or.b32  	%r2187, %r2118, %r2081;
	and.b32  	%r2188, %r2155, %r2187;
	or.b32  	%r2189, %r2188, %r2186;
	add.s32 	%r2190, %r2185, %r2189;
	add.s32 	%r2191, %r2180, %r2044;
	add.s32 	%r2192, %r2190, %r2180;
	shf.l.wrap.b32 	%r2193, %r2131, %r2131, 15;
	shf.l.wrap.b32 	%r2194, %r2131, %r2131, 13;
	xor.b32  	%r2195, %r2193, %r2194;
	shr.u32 	%r2196, %r2131, 10;
	xor.b32  	%r2197, %r2195, %r2196;
	shf.l.wrap.b32 	%r2198, %r1650, %r1650, 25;
	shf.l.wrap.b32 	%r2199, %r1650, %r1650, 14;
	xor.b32  	%r2200, %r2198, %r2199;
	shr.u32 	%r2201, %r1650, 3;
	xor.b32  	%r2202, %r2200, %r2201;
	add.s32 	%r2203, %r1946, %r1613;
	add.s32 	%r2204, %r2203, %r2197;
	add.s32 	%r2205, %r2204, %r2202;
	shf.l.wrap.b32 	%r2206, %r2191, %r2191, 26;
	shf.l.wrap.b32 	%r2207, %r2191, %r2191, 21;
	xor.b32  	%r2208, %r2206, %r2207;
	shf.l.wrap.b32 	%r2209, %r2191, %r2191, 7;
	xor.b32  	%r2210, %r2208, %r2209;
	add.s32 	%r2211, %r2080, %r2210;
	xor.b32  	%r2212, %r2117, %r2154;
	and.b32  	%r2213, %r2212, %r2191;
	xor.b32  	%r2214, %r2213, %r2117;
	add.s32 	%r2215, %r2211, %r2214;
	add.s32 	%r2216, %r2215, %r88;
	add.s32 	%r2217, %r2216, %r2205;
	shf.l.wrap.b32 	%r2218, %r2192, %r2192, 30;
	shf.l.wrap.b32 	%r2219, %r2192, %r2192, 19;
	xor.b32  	%r2220, %r2218, %r2219;
	shf.l.wrap.b32 	%r2221, %r2192, %r2192, 10;
	xor.b32  	%r2222, %r2220, %r2221;
	and.b32  	%r2223, %r2118, %r2155;
	or.b32  	%r2224, %r2118, %r2155;
	and.b32  	%r2225, %r2192, %r2224;
	or.b32  	%r2226, %r2225, %r2223;
	add.s32 	%r2227, %r2222, %r2226;
	add.s32 	%r2228, %r2217, %r2081;
	add.s32 	%r2229, %r2227, %r2217;
	shf.l.wrap.b32 	%r2230, %r2168, %r2168, 15;
	shf.l.wrap.b32 	%r2231, %r2168, %r2168, 13;
	xor.b32  	%r2232, %r2230, %r2231;
	shr.u32 	%r2233, %r2168, 10;
	xor.b32  	%r2234, %r2232, %r2233;
	shf.l.wrap.b32 	%r2235, %r1687, %r1687, 25;
	shf.l.wrap.b32 	%r2236, %r1687, %r1687, 14;
	xor.b32  	%r2237, %r2235, %r2236;
	shr.u32 	%r2238, %r1687, 3;
	xor.b32  	%r2239, %r2237, %r2238;
	add.s32 	%r2240, %r1983, %r1650;
	add.s32 	%r2241, %r2240, %r2234;
	add.s32 	%r2242, %r2241, %r2239;
	shf.l.wrap.b32 	%r2243, %r2228, %r2228, 26;
	shf.l.wrap.b32 	%r2244, %r2228, %r2228, 21;
	xor.b32  	%r2245, %r2243, %r2244;
	shf.l.wrap.b32 	%r2246, %r2228, %r2228, 7;
	xor.b32  	%r2247, %r2245, %r2246;
	xor.b32  	%r2248, %r2154, %r2191;
	and.b32  	%r2249, %r2228, %r2248;
	xor.b32  	%r2250, %r2249, %r2154;
	add.s32 	%r2251, %r89, %r2117;
	add.s32 	%r2252, %r2251, %r2250;
	add.s32 	%r2253, %r2252, %r2247;
	add.s32 	%r2254, %r2253, %r2242;
	shf.l.wrap.b32 	%r2255, %r2229, %r2229, 30;
	shf.l.wrap.b32 	%r2256, %r2229, %r2229, 19;
	xor.b32  	%r2257, %r2255, %r2256;
	shf.l.wrap.b32 	%r2258, %r2229, %r2229, 10;
	xor.b32  	%r2259, %r2257, %r2258;
	and.b32  	%r2260, %r2192, %r2155;
	or.b32  	%r2261, %r2192, %r2155;
	and.b32  	%r2262, %r2229, %r2261;
	or.b32  	%r2263, %r2262, %r2260;
	add.s32 	%r2264, %r2259, %r2263;
	add.s32 	%r2265, %r2254, %r2118;
	add.s32 	%r2266, %r2264, %r2254;
	shf.l.wrap.b32 	%r2267, %r2205, %r2205, 15;
	shf.l.wrap.b32 	%r2268, %r2205, %r2205, 13;
	xor.b32  	%r2269, %r2267, %r2268;
	shr.u32 	%r2270, %r2205, 10;
	xor.b32  	%r2271, %r2269, %r2270;
	shf.l.wrap.b32 	%r2272, %r1724, %r1724, 25;
	shf.l.wrap.b32 	%r2273, %r1724, %r1724, 14;
	xor.b32  	%r2274, %r2272, %r2273;
	shr.u32 	%r2275, %r1724, 3;
	xor.b32  	%r2276, %r2274, %r2275;
	add.s32 	%r2277, %r2020, %r1687;
	add.s32 	%r2278, %r2277, %r2271;
	add.s32 	%r2279, %r2278, %r2276;
	shf.l.wrap.b32 	%r2280, %r2265, %r2265, 26;
	shf.l.wrap.b32 	%r2281, %r2265, %r2265, 21;
	xor.b32  	%r2282, %r2280, %r2281;
	shf.l.wrap.b32 	%r2283, %r2265, %r2265, 7;
	xor.b32  	%r2284, %r2282, %r2283;
	xor.b32  	%r2285, %r2228, %r2191;
	and.b32  	%r2286, %r2265, %r2285;
	xor.b32  	%r2287, %r2286, %r2191;
	add.s32 	%r2288, %r90, %r2154;
	add.s32 	%r2289, %r2288, %r2287;
	add.s32 	%r2290, %r2289, %r2284;
	add.s32 	%r2291, %r2290, %r2279;
	shf.l.wrap.b32 	%r2292, %r2266, %r2266, 30;
	shf.l.wrap.b32 	%r2293, %r2266, %r2266, 19;
	xor.b32  	%r2294, %r2292, %r2293;
	shf.l.wrap.b32 	%r2295, %r2266, %r2266, 10;
	xor.b32  	%r2296, %r2294, %r2295;
	and.b32  	%r2297, %r2229, %r2192;
	or.b32  	%r2298, %r2229, %r2192;
	and.b32  	%r2299, %r2266, %r2298;
	or.b32  	%r2300, %r2299, %r2297;
	add.s32 	%r2301, %r2296, %r2300;
	add.s32 	%r2302, %r2291, %r2155;
	add.s32 	%r2303, %r2301, %r2291;
	shf.l.wrap.b32 	%r2304, %r2242, %r2242, 15;
	shf.l.wrap.b32 	%r2305, %r2242, %r2242, 13;
	xor.b32  	%r2306, %r2304, %r2305;
	shr.u32 	%r2307, %r2242, 10;
	xor.b32  	%r2308, %r2306, %r2307;
	shf.l.wrap.b32 	%r2309, %r1761, %r1761, 25;
	shf.l.wrap.b32 	%r2310, %r1761, %r1761, 14;
	xor.b32  	%r2311, %r2309, %r2310;
	shr.u32 	%r2312, %r1761, 3;
	xor.b32  	%r2313, %r2311, %r2312;
	add.s32 	%r2314, %r2057, %r1724;
	add.s32 	%r2315, %r2314, %r2308;
	add.s32 	%r2316, %r2315, %r2313;
	shf.l.wrap.b32 	%r2317, %r2302, %r2302, 26;
	shf.l.wrap.b32 	%r2318, %r2302, %r2302, 21;
	xor.b32  	%r2319, %r2317, %r2318;
	shf.l.wrap.b32 	%r2320, %r2302, %r2302, 7;
	xor.b32  	%r2321, %r2319, %r2320;
	xor.b32  	%r2322, %r2265, %r2228;
	and.b32  	%r2323, %r2302, %r2322;
	xor.b32  	%r2324, %r2323, %r2228;
	add.s32 	%r2325, %r91, %r2191;
	add.s32 	%r2326, %r2325, %r2324;
	add.s32 	%r2327, %r2326, %r2321;
	add.s32 	%r2328, %r2327, %r2316;
	shf.l.wrap.b32 	%r2329, %r2303, %r2303, 30;
	shf.l.wrap.b32 	%r2330, %r2303, %r2303, 19;
	xor.b32  	%r2331, %r2329, %r2330;
	shf.l.wrap.b32 	%r2332, %r2303, %r2303, 10;
	xor.b32  	%r2333, %r2331, %r2332;
	and.b32  	%r2334, %r2266, %r2229;
	or.b32  	%r2335, %r2266, %r2229;
	and.b32  	%r2336, %r2303, %r2335;
	or.b32  	%r2337, %r2336, %r2334;
	add.s32 	%r2338, %r2333, %r2337;
	add.s32 	%r2339, %r2328, %r2192;
	add.s32 	%r2340, %r2338, %r2328;
	shf.l.wrap.b32 	%r2341, %r2279, %r2279, 15;
	shf.l.wrap.b32 	%r2342, %r2279, %r2279, 13;
	xor.b32  	%r2343, %r2341, %r2342;
	shr.u32 	%r2344, %r2279, 10;
	xor.b32  	%r2345, %r2343, %r2344;
	shf.l.wrap.b32 	%r2346, %r1798, %r1798, 25;
	shf.l.wrap.b32 	%r2347, %r1798, %r1798, 14;
	xor.b32  	%r2348, %r2346, %r2347;
	shr.u32 	%r2349, %r1798, 3;
	xor.b32  	%r2350, %r2348, %r2349;
	add.s32 	%r2351, %r2094, %r1761;
	add.s32 	%r2352, %r2351, %r2345;
	add.s32 	%r2353, %r2352, %r2350;
	shf.l.wrap.b32 	%r2354, %r2339, %r2339, 26;
	shf.l.wrap.b32 	%r2355, %r2339, %r2339, 21;
	xor.b32  	%r2356, %r2354, %r2355;
	shf.l.wrap.b32 	%r2357, %r2339, %r2339, 7;
	xor.b32  	%r2358, %r2356, %r2357;
	xor.b32  	%r2359, %r2302, %r2265;
	and.b32  	%r2360, %r2339, %r2359;
	xor.b32  	%r2361, %r2360, %r2265;
	add.s32 	%r2362, %r92, %r2228;
	add.s32 	%r2363, %r2362, %r2361;
	add.s32 	%r2364, %r2363, %r2353;
	add.s32 	%r2365, %r2364, %r2358;
	shf.l.wrap.b32 	%r2366, %r2340, %r2340, 30;
	shf.l.wrap.b32 	%r2367, %r2340, %r2340, 19;
	xor.b32  	%r2368, %r2366, %r2367;
	shf.l.wrap.b32 	%r2369, %r2340, %r2340, 10;
	xor.b32  	%r2370, %r2368, %r2369;
	and.b32  	%r2371, %r2303, %r2266;
	or.b32  	%r2372, %r2303, %r2266;
	and.b32  	%r2373, %r2340, %r2372;
	or.b32  	%r2374, %r2373, %r2371;
	add.s32 	%r2375, %r2370, %r2374;
	add.s32 	%r2376, %r2365, %r2229;
	add.s32 	%r2377, %r2375, %r2365;
	shf.l.wrap.b32 	%r2378, %r2316, %r2316, 15;
	shf.l.wrap.b32 	%r2379, %r2316, %r2316, 13;
	xor.b32  	%r2380, %r2378, %r2379;
	shr.u32 	%r2381, %r2316, 10;
	xor.b32  	%r2382, %r2380, %r2381;
	shf.l.wrap.b32 	%r2383, %r1835, %r1835, 25;
	shf.l.wrap.b32 	%r2384, %r1835, %r1835, 14;
	xor.b32  	%r2385, %r2383, %r2384;
	shr.u32 	%r2386, %r1835, 3;
	xor.b32  	%r2387, %r2385, %r2386;
	add.s32 	%r2388, %r2131, %r1798;
	add.s32 	%r2389, %r2388, %r2382;
	add.s32 	%r2390, %r2389, %r2387;
	shf.l.wrap.b32 	%r2391, %r2376, %r2376, 26;
	shf.l.wrap.b32 	%r2392, %r2376, %r2376, 21;
	xor.b32  	%r2393, %r2391, %r2392;
	shf.l.wrap.b32 	%r2394, %r2376, %r2376, 7;
	xor.b32  	%r2395, %r2393, %r2394;
	xor.b32  	%r2396, %r2339, %r2302;
	and.b32  	%r2397, %r2376, %r2396;
	xor.b32  	%r2398, %r2397, %r2302;
	add.s32 	%r2399, %r93, %r2265;
	add.s32 	%r2400, %r2399, %r2390;
	add.s32 	%r2401, %r2400, %r2398;
	add.s32 	%r2402, %r2401, %r2395;
	shf.l.wrap.b32 	%r2403, %r2377, %r2377, 30;
	shf.l.wrap.b32 	%r2404, %r2377, %r2377, 19;
	xor.b32  	%r2405, %r2403, %r2404;
	shf.l.wrap.b32 	%r2406, %r2377, %r2377, 10;
	xor.b32  	%r2407, %r2405, %r2406;
	and.b32  	%r2408, %r2340, %r2303;
	or.b32  	%r2409, %r2340, %r2303;
	and.b32  	%r2410, %r2377, %r2409;
	or.b32  	%r2411, %r2410, %r2408;
	add.s32 	%r2412, %r2407, %r2411;
	add.s32 	%r2413, %r2402, %r2266;
	add.s32 	%r2414, %r2412, %r2402;
	shf.l.wrap.b32 	%r2415, %r2353, %r2353, 15;
	shf.l.wrap.b32 	%r2416, %r2353, %r2353, 13;
	xor.b32  	%r2417, %r2415, %r2416;
	shr.u32 	%r2418, %r2353, 10;
	xor.b32  	%r2419, %r2417, %r2418;
	shf.l.wrap.b32 	%r2420, %r1872, %r1872, 25;
	shf.l.wrap.b32 	%r2421, %r1872, %r1872, 14;
	xor.b32  	%r2422, %r2420, %r2421;
	shr.u32 	%r2423, %r1872, 3;
	xor.b32  	%r2424, %r2422, %r2423;
	add.s32 	%r2425, %r2168, %r1835;
	add.s32 	%r2426, %r2425, %r2419;
	add.s32 	%r2427, %r2426, %r2424;
	shf.l.wrap.b32 	%r2428, %r2413, %r2413, 26;
	shf.l.wrap.b32 	%r2429, %r2413, %r2413, 21;
	xor.b32  	%r2430, %r2428, %r2429;
	shf.l.wrap.b32 	%r2431, %r2413, %r2413, 7;
	xor.b32  	%r2432, %r2430, %r2431;
	xor.b32  	%r2433, %r2376, %r2339;
	and.b32  	%r2434, %r2413, %r2433;
	xor.b32  	%r2435, %r2434, %r2339;
	add.s32 	%r2436, %r94, %r2302;
	add.s32 	%r2437, %r2436, %r2427;
	add.s32 	%r2438, %r2437, %r2435;
	add.s32 	%r2439, %r2438, %r2432;
	shf.l.wrap.b32 	%r2440, %r2414, %r2414, 30;
	shf.l.wrap.b32 	%r2441, %r2414, %r2414, 19;
	xor.b32  	%r2442, %r2440, %r2441;
	shf.l.wrap.b32 	%r2443, %r2414, %r2414, 10;
	xor.b32  	%r2444, %r2442, %r2443;
	and.b32  	%r2445, %r2377, %r2340;
	or.b32  	%r2446, %r2377, %r2340;
	and.b32  	%r2447, %r2414, %r2446;
	or.b32  	%r2448, %r2447, %r2445;
	add.s32 	%r2449, %r2444, %r2448;
	add.s32 	%r2450, %r2439, %r2303;
	add.s32 	%r2451, %r2449, %r2439;
	shf.l.wrap.b32 	%r2452, %r2390, %r2390, 15;
	shf.l.wrap.b32 	%r2453, %r2390, %r2390, 13;
	xor.b32  	%r2454, %r2452, %r2453;
	shr.u32 	%r2455, %r2390, 10;
	xor.b32  	%r2456, %r2454, %r2455;
	shf.l.wrap.b32 	%r2457, %r1909, %r1909, 25;
	shf.l.wrap.b32 	%r2458, %r1909, %r1909, 14;
	xor.b32  	%r2459, %r2457, %r2458;
	shr.u32 	%r2460, %r1909, 3;
	xor.b32  	%r2461, %r2459, %r2460;
	add.s32 	%r2462, %r2205, %r1872;
	add.s32 	%r2463, %r2462, %r2456;
	add.s32 	%r2464, %r2463, %r2461;
	shf.l.wrap.b32 	%r2465, %r2450, %r2450, 26;
	shf.l.wrap.b32 	%r2466, %r2450, %r2450, 21;
	xor.b32  	%r2467, %r2465, %r2466;
	shf.l.wrap.b32 	%r2468, %r2450, %r2450, 7;
	xor.b32  	%r2469, %r2467, %r2468;
	xor.b32  	%r2470, %r2413, %r2376;
	and.b32  	%r2471, %r2450, %r2470;
	xor.b32  	%r2472, %r2471, %r2376;
	add.s32 	%r2473, %r95, %r2339;
	add.s32 	%r2474, %r2473, %r2464;
	add.s32 	%r2475, %r2474, %r2472;
	add.s32 	%r2476, %r2475, %r2469;
	shf.l.wrap.b32 	%r2477, %r2451, %r2451, 30;
	shf.l.wrap.b32 	%r2478, %r2451, %r2451, 19;
	xor.b32  	%r2479, %r2477, %r2478;
	shf.l.wrap.b32 	%r2480, %r2451, %r2451, 10;
	xor.b32  	%r2481, %r2479, %r2480;
	and.b32  	%r2482, %r2414, %r2377;
	or.b32  	%r2483, %r2414, %r2377;
	and.b32  	%r2484, %r2451, %r2483;
	or.b32  	%r2485, %r2484, %r2482;
	add.s32 	%r2486, %r2481, %r2485;
	add.s32 	%r2487, %r2476, %r2340;
	add.s32 	%r2488, %r2486, %r2476;
	shf.l.wrap.b32 	%r2489, %r2427, %r2427, 15;
	shf.l.wrap.b32 	%r2490, %r2427, %r2427, 13;
	xor.b32  	%r2491, %r2489, %r2490;
	shr.u32 	%r2492, %r2427, 10;
	xor.b32  	%r2493, %r2491, %r2492;
	shf.l.wrap.b32 	%r2494, %r1946, %r1946, 25;
	shf.l.wrap.b32 	%r2495, %r1946, %r1946, 14;
	xor.b32  	%r2496, %r2494, %r2495;
	shr.u32 	%r2497, %r1946, 3;
	xor.b32  	%r2498, %r2496, %r2497;
	add.s32 	%r2499, %r2242, %r1909;
	add.s32 	%r2500, %r2499, %r2493;
	add.s32 	%r2501, %r2500, %r2498;
	shf.l.wrap.b32 	%r2502, %r2487, %r2487, 26;
	shf.l.wrap.b32 	%r2503, %r2487, %r2487, 21;
	xor.b32  	%r2504, %r2502, %r2503;
	shf.l.wrap.b32 	%r2505, %r2487, %r2487, 7;
	xor.b32  	%r2506, %r2504, %r2505;
	xor.b32  	%r2507, %r2450, %r2413;
	and.b32  	%r2508, %r2487, %r2507;
	xor.b32  	%r2509, %r2508, %r2413;
	add.s32 	%r2510, %r96, %r2376;
	add.s32 	%r2511, %r2510, %r2501;
	add.s32 	%r2512, %r2511, %r2509;
	add.s32 	%r2513, %r2512, %r2506;
	shf.l.wrap.b32 	%r2514, %r2488, %r2488, 30;
	shf.l.wrap.b32 	%r2515, %r2488, %r2488, 19;
	xor.b32  	%r2516, %r2514, %r2515;
	shf.l.wrap.b32 	%r2517, %r2488, %r2488, 10;
	xor.b32  	%r2518, %r2516, %r2517;
	and.b32  	%r2519, %r2451, %r2414;
	or.b32  	%r2520, %r2451, %r2414;
	and.b32  	%r2521, %r2488, %r2520;
	or.b32  	%r2522, %r2521, %r2519;
	add.s32 	%r2523, %r2518, %r2522;
	add.s32 	%r2524, %r2513, %r2377;
	add.s32 	%r2525, %r2523, %r2513;
	shf.l.wrap.b32 	%r2526, %r2464, %r2464, 15;
	shf.l.wrap.b32 	%r2527, %r2464, %r2464, 13;
	xor.b32  	%r2528, %r2526, %r2527;
	shr.u32 	%r2529, %r2464, 10;
	xor.b32  	%r2530, %r2528, %r2529;
	shf.l.wrap.b32 	%r2531, %r1983, %r1983, 25;
	shf.l.wrap.b32 	%r2532, %r1983, %r1983, 14;
	xor.b32  	%r2533, %r2531, %r2532;
	shr.u32 	%r2534, %r1983, 3;
	xor.b32  	%r2535, %r2533, %r2534;
	add.s32 	%r2536, %r2279, %r1946;
	add.s32 	%r2537, %r2536, %r2530;
	add.s32 	%r2538, %r2537, %r2535;
	shf.l.wrap.b32 	%r2539, %r2524, %r2524, 26;
	shf.l.wrap.b32 	%r2540, %r2524, %r2524, 21;
	xor.b32  	%r2541, %r2539, %r2540;
	shf.l.wrap.b32 	%r2542, %r2524, %r2524, 7;
	xor.b32  	%r2543, %r2541, %r2542;
	xor.b32  	%r2544, %r2487, %r2450;
	and.b32  	%r2545, %r2524, %r2544;
	xor.b32  	%r2546, %r2545, %r2450;
	add.s32 	%r2547, %r97, %r2413;
	add.s32 	%r2548, %r2547, %r2538;
	add.s32 	%r2549, %r2548, %r2546;
	add.s32 	%r2550, %r2549, %r2543;
	shf.l.wrap.b32 	%r2551, %r2525, %r2525, 30;
	shf.l.wrap.b32 	%r2552, %r2525, %r2525, 19;
	xor.b32  	%r2553, %r2551, %r2552;
	shf.l.wrap.b32 	%r2554, %r2525, %r2525, 10;
	xor.b32  	%r2555, %r2553, %r2554;
	and.b32  	%r2556, %r2488, %r2451;
	or.b32  	%r2557, %r2488, %r2451;
	and.b32  	%r2558, %r2525, %r2557;
	or.b32  	%r2559, %r2558, %r2556;
	add.s32 	%r2560, %r2555, %r2559;
	add.s32 	%r2561, %r2550, %r2414;
	add.s32 	%r2562, %r2560, %r2550;
	shf.l.wrap.b32 	%r2563, %r2501, %r2501, 15;
	shf.l.wrap.b32 	%r2564, %r2501, %r2501, 13;
	xor.b32  	%r2565, %r2563, %r2564;
	shr.u32 	%r2566, %r2501, 10;
	xor.b32  	%r2567, %r2565, %r2566;
	shf.l.wrap.b32 	%r2568, %r2020, %r2020, 25;
	shf.l.wrap.b32 	%r2569, %r2020, %r2020, 14;
	xor.b32  	%r2570, %r2568, %r2569;
	shr.u32 	%r2571, %r2020, 3;
	xor.b32  	%r2572, %r2570, %r2571;
	add.s32 	%r2573, %r2316, %r1983;
	add.s32 	%r2574, %r2573, %r2567;
	add.s32 	%r2575, %r2574, %r2572;
	shf.l.wrap.b32 	%r2576, %r2561, %r2561, 26;
	shf.l.wrap.b32 	%r2577, %r2561, %r2561, 21;
	xor.b32  	%r2578, %r2576, %r2577;
	shf.l.wrap.b32 	%r2579, %r2561, %r2561, 7;
	xor.b32  	%r2580, %r2578, %r2579;
	xor.b32  	%r2581, %r2524, %r2487;
	and.b32  	%r2582, %r2561, %r2581;
	xor.b32  	%r2583, %r2582, %r2487;
	add.s32 	%r2584, %r98, %r2450;
	add.s32 	%r2585, %r2584, %r2575;
	add.s32 	%r2586, %r2585, %r2583;
	add.s32 	%r2587, %r2586, %r2580;
	shf.l.wrap.b32 	%r2588, %r2562, %r2562, 30;
	shf.l.wrap.b32 	%r2589, %r2562, %r2562, 19;
	xor.b32  	%r2590, %r2588, %r2589;
	shf.l.wrap.b32 	%r2591, %r2562, %r2562, 10;
	xor.b32  	%r2592, %r2590, %r2591;
	and.b32  	%r2593, %r2525, %r2488;
	or.b32  	%r2594, %r2525, %r2488;
	and.b32  	%r2595, %r2562, %r2594;
	or.b32  	%r2596, %r2595, %r2593;
	add.s32 	%r2597, %r2592, %r2596;
	add.s32 	%r2598, %r2587, %r2451;
	add.s32 	%r2599, %r2597, %r2587;
	shf.l.wrap.b32 	%r2600, %r2538, %r2538, 15;
	shf.l.wrap.b32 	%r2601, %r2538, %r2538, 13;
	xor.b32  	%r2602, %r2600, %r2601;
	shr.u32 	%r2603, %r2538, 10;
	xor.b32  	%r2604, %r2602, %r2603;
	shf.l.wrap.b32 	%r2605, %r2057, %r2057, 25;
	shf.l.wrap.b32 	%r2606, %r2057, %r2057, 14;
	xor.b32  	%r2607, %r2605, %r2606;
	shr.u32 	%r2608, %r2057, 3;
	xor.b32  	%r2609, %r2607, %r2608;
	add.s32 	%r2610, %r2353, %r2020;
	add.s32 	%r2611, %r2610, %r2604;
	add.s32 	%r2612, %r2611, %r2609;
	shf.l.wrap.b32 	%r2613, %r2598, %r2598, 26;
	shf.l.wrap.b32 	%r2614, %r2598, %r2598, 21;
	xor.b32  	%r2615, %r2613, %r2614;
	shf.l.wrap.b32 	%r2616, %r2598, %r2598, 7;
	xor.b32  	%r2617, %r2615, %r2616;
	xor.b32  	%r2618, %r2561, %r2524;
	and.b32  	%r2619, %r2598, %r2618;
	xor.b32  	%r2620, %r2619, %r2524;
	add.s32 	%r2621, %r99, %r2487;
	add.s32 	%r2622, %r2621, %r2612;
	add.s32 	%r2623, %r2622, %r2620;
	add.s32 	%r2624, %r2623, %r2617;
	shf.l.wrap.b32 	%r2625, %r2599, %r2599, 30;
	shf.l.wrap.b32 	%r2626, %r2599, %r2599, 19;
	xor.b32  	%r2627, %r2625, %r2626;
	shf.l.wrap.b32 	%r2628, %r2599, %r2599, 10;
	xor.b32  	%r2629, %r2627, %r2628;
	and.b32  	%r2630, %r2562, %r2525;
	or.b32  	%r2631, %r2562, %r2525;
	and.b32  	%r2632, %r2599, %r2631;
	or.b32  	%r2633, %r2632, %r2630;
	add.s32 	%r2634, %r2629, %r2633;
	add.s32 	%r2635, %r2624, %r2488;
	add.s32 	%r2636, %r2634, %r2624;
	shf.l.wrap.b32 	%r2637, %r2575, %r2575, 15;
	shf.l.wrap.b32 	%r2638, %r2575, %r2575, 13;
	xor.b32  	%r2639, %r2637, %r2638;
	shr.u32 	%r2640, %r2575, 10;
	xor.b32  	%r2641, %r2639, %r2640;
	shf.l.wrap.b32 	%r2642, %r2094, %r2094, 25;
	shf.l.wrap.b32 	%r2643, %r2094, %r2094, 14;
	xor.b32  	%r2644, %r2642, %r2643;
	shr.u32 	%r2645, %r2094, 3;
	xor.b32  	%r2646, %r2644, %r2645;
	add.s32 	%r2647, %r2390, %r2057;
	add.s32 	%r2648, %r2647, %r2641;
	add.s32 	%r2649, %r2648, %r2646;
	shf.l.wrap.b32 	%r2650, %r2635, %r2635, 26;
	shf.l.wrap.b32 	%r2651, %r2635, %r2635, 21;
	xor.b32  	%r2652, %r2650, %r2651;
	shf.l.wrap.b32 	%r2653, %r2635, %r2635, 7;
	xor.b32  	%r2654, %r2652, %r2653;
	xor.b32  	%r2655, %r2598, %r2561;
	and.b32  	%r2656, %r2635, %r2655;
	xor.b32  	%r2657, %r2656, %r2561;
	add.s32 	%r2658, %r100, %r2524;
	add.s32 	%r2659, %r2658, %r2649;
	add.s32 	%r2660, %r2659, %r2657;
	add.s32 	%r2661, %r2660, %r2654;
	shf.l.wrap.b32 	%r2662, %r2636, %r2636, 30;
	shf.l.wrap.b32 	%r2663, %r2636, %r2636, 19;
	xor.b32  	%r2664, %r2662, %r2663;
	shf.l.wrap.b32 	%r2665, %r2636, %r2636, 10;
	xor.b32  	%r2666, %r2664, %r2665;
	and.b32  	%r2667, %r2599, %r2562;
	or.b32  	%r2668, %r2599, %r2562;
	and.b32  	%r2669, %r2636, %r2668;
	or.b32  	%r2670, %r2669, %r2667;
	add.s32 	%r2671, %r2666, %r2670;
	add.s32 	%r2672, %r2661, %r2525;
	add.s32 	%r2673, %r2671, %r2661;
	shf.l.wrap.b32 	%r2674, %r2612, %r2612, 15;
	shf.l.wrap.b32 	%r2675, %r2612, %r2612, 13;
	xor.b32  	%r2676, %r2674, %r2675;
	shr.u32 	%r2677, %r2612, 10;
	xor.b32  	%r2678, %r2676, %r2677;
	shf.l.wrap.b32 	%r2679, %r2131, %r2131, 25;
	shf.l.wrap.b32 	%r2680, %r2131, %r2131, 14;
	xor.b32  	%r2681, %r2679, %r2680;
	shr.u32 	%r2682, %r2131, 3;
	xor.b32  	%r2683, %r2681, %r2682;
	add.s32 	%r2684, %r2427, %r2094;
	add.s32 	%r2685, %r2684, %r2678;
	add.s32 	%r2686, %r2685, %r2683;
	shf.l.wrap.b32 	%r2687, %r2672, %r2672, 26;
	shf.l.wrap.b32 	%r2688, %r2672, %r2672, 21;
	xor.b32  	%r2689, %r2687, %r2688;
	shf.l.wrap.b32 	%r2690, %r2672, %r2672, 7;
	xor.b32  	%r2691, %r2689, %r2690;
	xor.b32  	%r2692, %r2635, %r2598;
	and.b32  	%r2693, %r2672, %r2692;
	xor.b32  	%r2694, %r2693, %r2598;
	add.s32 	%r2695, %r101, %r2561;
	add.s32 	%r2696, %r2695, %r2686;
	add.s32 	%r2697, %r2696, %r2694;
	add.s32 	%r2698, %r2697, %r2691;
	shf.l.wrap.b32 	%r2699, %r2673, %r2673, 30;
	shf.l.wrap.b32 	%r2700, %r2673, %r2673, 19;
	xor.b32  	%r2701, %r2699, %r2700;
	shf.l.wrap.b32 	%r2702, %r2673, %r2673, 10;
	xor.b32  	%r2703, %r2701, %r2702;
	and.b32  	%r2704, %r2636, %r2599;
	or.b32  	%r2705, %r2636, %r2599;
	and.b32  	%r2706, %r2673, %r2705;
	or.b32  	%r2707, %r2706, %r2704;
	add.s32 	%r2708, %r2703, %r2707;
	add.s32 	%r2709, %r2698, %r2562;
	add.s32 	%r2710, %r2708, %r2698;
	shf.l.wrap.b32 	%r2711, %r2649, %r2649, 15;
	shf.l.wrap.b32 	%r2712, %r2649, %r2649, 13;
	xor.b32  	%r2713, %r2711, %r2712;
	shr.u32 	%r2714, %r2649, 10;
	xor.b32  	%r2715, %r2713, %r2714;
	shf.l.wrap.b32 	%r2716, %r2168, %r2168, 25;
	shf.l.wrap.b32 	%r2717, %r2168, %r2168, 14;
	xor.b32  	%r2718, %r2716, %r2717;
	shr.u32 	%r2719, %r2168, 3;
	xor.b32  	%r2720, %r2718, %r2719;
	add.s32 	%r2721, %r2464, %r2131;
	add.s32 	%r2722, %r2721, %r2715;
	add.s32 	%r2723, %r2722, %r2720;
	shf.l.wrap.b32 	%r2724, %r2709, %r2709, 26;
	shf.l.wrap.b32 	%r2725, %r2709, %r2709, 21;
	xor.b32  	%r2726, %r2724, %r2725;
	shf.l.wrap.b32 	%r2727, %r2709, %r2709, 7;
	xor.b32  	%r2728, %r2726, %r2727;
	xor.b32  	%r2729, %r2672, %r2635;
	and.b32  	%r2730, %r2709, %r2729;
	xor.b32  	%r2731, %r2730, %r2635;
	add.s32 	%r2732, %r102, %r2598;
	add.s32 	%r2733, %r2732, %r2723;
	add.s32 	%r2734, %r2733, %r2731;
	add.s32 	%r2735, %r2734, %r2728;
	shf.l.wrap.b32 	%r2736, %r2710, %r2710, 30;
	shf.l.wrap.b32 	%r2737, %r2710, %r2710, 19;
	xor.b32  	%r2738, %r2736, %r2737;
	shf.l.wrap.b32 	%r2739, %r2710, %r2710, 10;
	xor.b32  	%r2740, %r2738, %r2739;
	and.b32  	%r2741, %r2673, %r2636;
	or.b32  	%r2742, %r2673, %r2636;
	and.b32  	%r2743, %r2710, %r2742;
	or.b32  	%r2744, %r2743, %r2741;
	add.s32 	%r2745, %r2740, %r2744;
	add.s32 	%r2746, %r2735, %r2599;
	add.s32 	%r2747, %r2745, %r2735;
	shf.l.wrap.b32 	%r2748, %r2686, %r2686, 15;
	shf.l.wrap.b32 	%r2749, %r2686, %r2686, 13;
	xor.b32  	%r2750, %r2748, %r2749;
	shr.u32 	%r2751, %r2686, 10;
	xor.b32  	%r2752, %r2750, %r2751;
	shf.l.wrap.b32 	%r2753, %r2205, %r2205, 25;
	shf.l.wrap.b32 	%r2754, %r2205, %r2205, 14;
	xor.b32  	%r2755, %r2753, %r2754;
	shr.u32 	%r2756, %r2205, 3;
	xor.b32  	%r2757, %r2755, %r2756;
	add.s32 	%r2758, %r2501, %r2168;
	add.s32 	%r2759, %r2758, %r2752;
	add.s32 	%r2760, %r2759, %r2757;
	shf.l.wrap.b32 	%r2761, %r2746, %r2746, 26;
	shf.l.wrap.b32 	%r2762, %r2746, %r2746, 21;
	xor.b32  	%r2763, %r2761, %r2762;
	shf.l.wrap.b32 	%r2764, %r2746, %r2746, 7;
	xor.b32  	%r2765, %r2763, %r2764;
	xor.b32  	%r2766, %r2709, %r2672;
	and.b32  	%r2767, %r2746, %r2766;
	xor.b32  	%r2768, %r2767, %r2672;
	add.s32 	%r2769, %r103, %r2635;
	add.s32 	%r2770, %r2769, %r2760;
	add.s32 	%r2771, %r2770, %r2768;
	add.s32 	%r2772, %r2771, %r2765;
	shf.l.wrap.b32 	%r2773, %r2747, %r2747, 30;
	shf.l.wrap.b32 	%r2774, %r2747, %r2747, 19;
	xor.b32  	%r2775, %r2773, %r2774;
	shf.l.wrap.b32 	%r2776, %r2747, %r2747, 10;
	xor.b32  	%r2777, %r2775, %r2776;
	and.b32  	%r2778, %r2710, %r2673;
	or.b32  	%r2779, %r2710, %r2673;
	and.b32  	%r2780, %r2747, %r2779;
	or.b32  	%r2781, %r2780, %r2778;
	add.s32 	%r2782, %r2777, %r2781;
	add.s32 	%r2783, %r2772, %r2636;
	add.s32 	%r2784, %r2782, %r2772;
	st.local.v4.u32 	[%rd363+-32], {%r2205, %r2242, %r2279, %r2316};
	st.local.v4.u32 	[%rd363+16], {%r2649, %r2686, %r2723, %r2760};
	st.local.v4.u32 	[%rd363+-16], {%r2353, %r2390, %r2427, %r2464};
	st.local.v4.u32 	[%rd363], {%r2501, %r2538, %r2575, %r2612};
	add.s32 	%r2876, %r2876, %r2784;
	add.s32 	%r2875, %r2875, %r2747;
	add.s32 	%r2874, %r2874, %r2710;
	add.s32 	%r2873, %r2873, %r2673;
	add.s32 	%r2872, %r2872, %r2783;
	add.s32 	%r2871, %r2871, %r2746;
	add.s32 	%r2870, %r2870, %r2709;
	add.s32 	%r2869, %r2869, %r2672;
	add.s64 	%rd364, %rd364, -1;
	add.s64 	%rd363, %rd363, 64;
	setp.ne.s64 	%p48, %rd364, 0;
	@%p48 bra 	$L__BB0_70;
	st.local.v4.u32 	[%rd5], {%r2876, %r2875, %r2874, %r2873};
	st.local.v4.u32 	[%rd5+16], {%r2872, %r2871, %r2870, %r2869};
$L__BB0_72:
	ld.param.u32 	%r2829, [_Z10find_noncePKcmmiiPcPjPi_param_3];
	shr.s32 	%r2785, %r2829, 31;
	shr.u32 	%r2786, %r2785, 29;
	add.s32 	%r2787, %r2829, %r2786;
	shr.s32 	%r128, %r2787, 3;
	and.b32  	%r2788, %r2787, -8;
	sub.s32 	%r129, %r2829, %r2788;
	setp.lt.s32 	%p49, %r2829, 8;
	@%p49 bra 	$L__BB0_76;
	mov.b32 	%r2877, 0;
	bra.uni 	$L__BB0_75;
$L__BB0_74:
	add.s32 	%r2877, %r2877, 1;
	setp.eq.s32 	%p51, %r2877, %r128;
	@%p51 bra 	$L__BB0_76;
$L__BB0_75:
	not.b32 	%r2790, %r2877;
	and.b32  	%r2791, %r2790, 3;
	and.b32  	%r2792, %r2877, -4;
	cvt.u64.u32 	%rd306, %r2792;
	add.s64 	%rd307, %rd5, %rd306;
	cvt.u64.u32 	%rd308, %r2791;
	add.s64 	%rd309, %rd307, %rd308;
	ld.local.u8 	%rs80, [%rd309];
	setp.eq.s16 	%p50, %rs80, 0;
	@%p50 bra 	$L__BB0_74;
	bra.uni 	$L__BB0_93;
$L__BB0_76:
	setp.lt.s32 	%p52, %r129, 1;
	@%p52 bra 	$L__BB0_78;
	ld.param.u32 	%r2830, [_Z10find_noncePKcmmiiPcPjPi_param_3];
	shr.s32 	%r2793, %r2830, 31;
	shr.u32 	%r2794, %r2793, 27;
	add.s32 	%r2795, %r2830, %r2794;
	shr.s32 	%r2796, %r2795, 5;
	shr.u32 	%r2797, %r128, 30;
	add.s32 	%r2798, %r128, %r2797;
	and.b32  	%r2799, %r2798, -4;
	sub.s32 	%r2800, %r2799, %r128;
	add.s32 	%r2801, %r2800, 3;
	mul.wide.s32 	%rd310, %r2796, 4;
	add.s64 	%rd311, %rd5, %rd310;
	cvt.u64.u32 	%rd312, %r2801;
	add.s64 	%rd313, %rd311, %rd312;
	ld.local.u8 	%r2802, [%rd313];
	sub.s32 	%r2803, 8, %r129;
	shr.u32 	%r2804, %r2802, %r2803;
	setp.ne.s32 	%p53, %r2804, 0;
	@%p53 bra 	$L__BB0_93;
$L__BB0_78:
	ld.param.u64 	%rd333, [_Z10find_noncePKcmmiiPcPjPi_param_7];
	cvta.to.global.u64 	%rd314, %rd333;
	atom.global.add.u32 	%r132, [%rd314], 1;
	setp.gt.s32 	%p54, %r132, 1023;
	@%p54 bra 	$L__BB0_93;
	ld.param.u32 	%r2843, [_Z10find_noncePKcmmiiPcPjPi_param_4];
	setp.lt.s32 	%p55, %r2843, 1;
	@%p55 bra 	$L__BB0_92;
	ld.param.u64 	%rd331, [_Z10find_noncePKcmmiiPcPjPi_param_5];
	ld.param.u32 	%r2844, [_Z10find_noncePKcmmiiPcPjPi_param_4];
	cvta.to.global.u64 	%rd91, %rd331;
	shl.b32 	%r133, %r132, 4;
	and.b32  	%r134, %r2844, 15;
	setp.lt.u32 	%p56, %r2844, 16;
	mov.b32 	%r2878, 0;
	@%p56 bra 	$L__BB0_83;
	ld.param.u32 	%r2845, [_Z10find_noncePKcmmiiPcPjPi_param_4];
	and.b32  	%r2878, %r2845, 2147483632;
	neg.s32 	%r2884, %r2878;
	add.s64 	%rd92, %rd91, 7;
	mov.u32 	%r2883, %r133;
	mov.u64 	%rd366, %rd2;
$L__BB0_82:
	.pragma "nounroll";
	cvt.s64.s32 	%rd315, %r2883;
	add.s64 	%rd316, %rd92, %rd315;
	ld.local.v4.b32 	{%r2806, %r2807, %r2808, %r2809}, [%rd366];
	bfe.u32 	%r2810, %r2809, 24, 8;
	bfe.u32 	%r2811, %r2809, 16, 8;
	bfe.u32 	%r2812, %r2809, 8, 8;
	bfe.u32 	%r2813, %r2809, 0, 8;
	bfe.u32 	%r2814, %r2808, 24, 8;
	bfe.u32 	%r2815, %r2808, 16, 8;
	bfe.u32 	%r2816, %r2808, 8, 8;
	bfe.u32 	%r2817, %r2808, 0, 8;
	bfe.u32 	%r2818, %r2807, 24, 8;
	bfe.u32 	%r2819, %r2807, 16, 8;
	bfe.u32 	%r2820, %r2807, 8, 8;
	bfe.u32 	%r2821, %r2807, 0, 8;
	bfe.u32 	%r2822, %r2806, 24, 8;
	bfe.u32 	%r2823, %r2806, 16, 8;
	bfe.u32 	%r2824, %r2806, 8, 8;
	bfe.u32 	%r2825, %r2806, 0, 8;
	st.global.u8 	[%rd316+-7], %r2825;
	st.global.u8 	[%rd316+-6], %r2824;
	st.global.u8 	[%rd316+-5], %r2823;
	st.global.u8 	[%rd316+-4], %r2822;
	st.global.u8 	[%rd316+-3], %r2821;
	st.global.u8 	[%rd316+-2], %r2820;
	st.global.u8 	[%rd316+-1], %r2819;
	st.global.u8 	[%rd316], %r2818;
	st.global.u8 	[%rd316+1], %r2817;
	st.global.u8 	[%rd316+2], %r2816;
	st.global.u8 	[%rd316+3], %r2815;
	st.global.u8 	[%rd316+4], %r2814;
	st.global.u8 	[%rd316+5], %r2813;
	st.global.u8 	[%rd316+6], %r2812;
	st.global.u8 	[%rd316+7], %r2811;
	st.global.u8 	[%rd316+8], %r2810;
	add.s32 	%r2884, %r2884, 16;
	add.s64 	%rd366, %rd366, 16;
	add.s32 	%r2883, %r2883, 16;
	setp.eq.s32 	%p57, %r2884, 0;
	@%p57 bra 	$L__BB0_83;
	bra.uni 	$L__BB0_82;
$L__BB0_83:
	setp.eq.s32 	%p58, %r134, 0;
	@%p58 bra 	$L__BB0_92;
	ld.param.u32 	%r2846, [_Z10find_noncePKcmmiiPcPjPi_param_4];
	and.b32  	%r138, %r2846, 7;
	setp.lt.u32 	%p59, %r134, 8;
	@%p59 bra 	$L__BB0_86;
	cvt.u64.u32 	%rd317, %r2878;
	add.s64 	%rd318, %rd2, %rd317;
	ld.local.u8 	%rs81, [%rd318];
	add.s32 	%r2826, %r133, %r2878;
	cvt.s64.s32 	%rd319, %r2826;
	add.s64 	%rd320, %rd91, %rd319;
	st.global.u8 	[%rd320], %rs81;
	ld.local.u8 	%rs82, [%rd318+1];
	st.global.u8 	[%rd320+1], %rs82;
	ld.local.u8 	%rs83, [%rd318+2];
	st.global.u8 	[%rd320+2], %rs83;
	ld.local.u8 	%rs84, [%rd318+3];
	st.global.u8 	[%rd320+3], %rs84;
	ld.local.u8 	%rs85, [%rd318+4];
	st.global.u8 	[%rd320+4], %rs85;
	ld.local.u8 	%rs86, [%rd318+5];
	st.global.u8 	[%rd320+5], %rs86;
	ld.local.u8 	%rs87, [%rd318+6];
	st.global.u8 	[%rd320+6], %rs87;
	ld.local.u8 	%rs88, [%rd318+7];
	st.global.u8 	[%rd320+7], %rs88;
	add.s32 	%r2878, %r2878, 8;
$L__BB0_86:
	setp.eq.s32 	%p60, %r138, 0;
	@%p60 bra 	$L__BB0_92;
	ld.param.u32 	%r2847, [_Z10find_noncePKcmmiiPcPjPi_param_4];
	and.b32  	%r141, %r2847, 3;
	setp.lt.u32 	%p61, %r138, 4;
	@%p61 bra 	$L__BB0_89;
	cvt.u64.u32 	%rd321, %r2878;
	add.s64 	%rd322, %rd2, %rd321;
	ld.local.u8 	%rs89, [%rd322];
	add.s32 	%r2827, %r133, %r2878;
	cvt.s64.s32 	%rd323, %r2827;
	add.s64 	%rd324, %rd91, %rd323;
	st.global.u8 	[%rd324], %rs89;
	ld.local.u8 	%rs90, [%rd322+1];
	st.global.u8 	[%rd324+1], %rs90;
	ld.local.u8 	%rs91, [%rd322+2];
	st.global.u8 	[%rd324+2], %rs91;
	ld.local.u8 	%rs92, [%rd322+3];
	st.global.u8 	[%rd324+3], %rs92;
	add.s32 	%r2878, %r2878, 4;
$L__BB0_89:
	setp.eq.s32 	%p62, %r141, 0;
	@%p62 bra 	$L__BB0_92;
	add.s32 	%r2882, %r2878, %r133;
	cvt.u64.u32 	%rd325, %r2878;
	add.s64 	%rd365, %rd2, %rd325;
	neg.s32 	%r2881, %r141;
$L__BB0_91:
	.pragma "nounroll";
	cvt.s64.s32 	%rd326, %r2882;
	add.s64 	%rd327, %rd91, %rd326;
	ld.local.u8 	%rs93, [%rd365];
	st.global.u8 	[%rd327], %rs93;
	add.s32 	%r2882, %r2882, 1;
	add.s64 	%rd365, %rd365, 1;
	add.s32 	%r2881, %r2881, 1;
	setp.eq.s32 	%p63, %r2881, 0;
	@%p63 bra 	$L__BB0_92;
	bra.uni 	$L__BB0_91;
$L__BB0_92:
	ld.param.u64 	%rd332, [_Z10find_noncePKcmmiiPcPjPi_param_6];
	shl.b32 	%r2828, %r132, 3;
	cvta.to.global.u64 	%rd328, %rd332;
	mul.wide.s32 	%rd329, %r2828, 4;
	add.s64 	%rd330, %rd328, %rd329;
	st.global.u32 	[%rd330], %r2876;
	st.global.u32 	[%rd330+4], %r2875;
	st.global.u32 	[%rd330+8], %r2874;
	st.global.u32 	[%rd330+12], %r2873;
	st.global.u32 	[%rd330+16], %r2872;
	st.global.u32 	[%rd330+20], %r2871;
	st.global.u32 	[%rd330+24], %r2870;
	st.global.u32 	[%rd330+28], %r2869;
$L__BB0_93:
	ret;

}


// ===== COMPILED SASS (sm_100) =====

	.target	sm_100

	.elftype	@"ET_EXEC"


//--------------------- .note.nv.tkinfo           --------------------------
	.section	.note.nv.tkinfo,"",@"SHT_NOTE"
	.sectionflags	@"SHF_NOTE_NV_TKINFO"
	.tkinfo
        /*0018*/ 	.word	0x00000002
        /*0030*/ 	.string	""
        /*0030*/ 	.string	"ptxas"
        /*0030*/ 	.string	"Cuda compilation tools, release 13.0, V13.0.88"
        /*0030*/ 	.string	"Build cuda_13.0.r13.0/compiler.36424714_0"
        /*0030*/ 	.string	"-arch sm_100 -m 64 "



//--------------------- .note.nv.cuinfo           --------------------------
	.section	.note.nv.cuinfo,"",@"SHT_NOTE"
	.sectionflags	@"SHF_NOTE_NV_CUINFO"
        /*0018*/ 	.short	0x0002
        /*001a*/ 	.short	0x0064
        /*001c*/ 	.short	0x0082
	.zero		2


//--------------------- .nv.info                  --------------------------
	.section	.nv.info,"",@"SHT_CUDA_INFO"
	.align	4


	//----- nvinfo : EIATTR_REGCOUNT
	.align		4
        /*0000*/ 	.byte	0x04, 0x2f
        /*0002*/ 	.short	(.L_3 - .L_2)
	.align		4
.L_2:
        /*0004*/ 	.word	index@(_Z10find_noncePKcmmiiPcPjPi)
        /*0008*/ 	.word	0x00000073


	//----- nvinfo : EIATTR_FRAME_SIZE
	.align		4
.L_3:
        /*000c*/ 	.byte	0x04, 0x11
        /*000e*/ 	.short	(.L_5 - .L_4)
	.align		4
.L_4:
        /*0010*/ 	.word	index@(_Z10find_noncePKcmmiiPcPjPi)
        /*0014*/ 	.word	0x00000230


	//----- nvinfo : EIATTR_MIN_STACK_SIZE
	.align		4
.L_5:
        /*0018*/ 	.byte	0x04, 0x12
        /*001a*/ 	.short	(.L_7 - .L_6)
	.align		4
.L_6:
        /*001c*/ 	.word	index@(_Z10find_noncePKcmmiiPcPjPi)
        /*0020*/ 	.word	0x00000230
.L_7:


//--------------------- .nv.compat                --------------------------
	.section	.nv.compat,"",@"SHT_CUDA_COMPAT_INFO"
	.align	4
        /*0000*/ 	.byte	0x02, 0x09, 0x00, 0x00, 0x02, 0x02, 0x01, 0x00, 0x02, 0x05, 0x05, 0x00, 0x03, 0x07, 0x01, 0x01
        /*0010*/ 	.byte	0x02, 0x03, 0x00, 0x00, 0x02, 0x06, 0x01, 0x00, 0x04, 0x0b, 0x08, 0x00, 0x09, 0x00, 0x00, 0x00
        /*0020*/ 	.byte	0x00, 0x00, 0x00, 0x00


//--------------------- .nv.info._Z10find_noncePKcmmiiPcPjPi --------------------------
	.section	.nv.info._Z10find_noncePKcmmiiPcPjPi,"",@"SHT_CUDA_INFO"
	.sectionflags	@""
	.align	4


	//----- nvinfo : EIATTR_CUDA_API_VERSION
	.align		4
        /*0000*/ 	.byte	0x04, 0x37
        /*0002*/ 	.short	(.L_9 - .L_8)
.L_8:
        /*0004*/ 	.word	0x00000082


	//----- nvinfo : EIATTR_KPARAM_INFO
	.align		4
.L_9:
        /*0008*/ 	.byte	0x04, 0x17
        /*000a*/ 	.short	(.L_11 - .L_10)
.L_10:
        /*000c*/ 	.word	0x00000000
        /*0010*/ 	.short	0x0007
        /*0012*/ 	.short	0x0030
        /*0014*/ 	.byte	0x00, 0xf5, 0x21, 0x00


	//----- nvinfo : EIATTR_KPARAM_INFO
	.align		4
.L_11:
        /*0018*/ 	.byte	0x04, 0x17
        /*001a*/ 	.short	(.L_13 - .L_12)
.L_12:
        /*001c*/ 	.word	0x00000000
        /*0020*/ 	.short	0x0006
        /*0022*/ 	.short	0x0028
        /*0024*/ 	.byte	0x00, 0xf5, 0x21, 0x00


	//----- nvinfo : EIATTR_KPARAM_INFO
	.align		4
.L_13:
        /*0028*/ 	.byte	0x04, 0x17
        /*002a*/ 	.short	(.L_15 - .L_14)
.L_14:
        /*002c*/ 	.word	0x00000000
        /*0030*/ 	.short	0x0005
        /*0032*/ 	.short	0x0020
        /*0034*/ 	.byte	0x00, 0xf5, 0x21, 0x00


	//----- nvinfo : EIATTR_KPARAM_INFO
	.align		4
.L_15:
        /*0038*/ 	.byte	0x04, 0x17
        /*003a*/ 	.short	(.L_17 - .L_16)
.L_16:
        /*003c*/ 	.word	0x00000000
        /*0040*/ 	.short	0x0004
        /*0042*/ 	.short	0x001c
        /*0044*/ 	.byte	0x00, 0xf0, 0x11, 0x00


	//----- nvinfo : EIATTR_KPARAM_INFO
	.align		4
.L_17:
        /*0048*/ 	.byte	0x04, 0x17
        /*004a*/ 	.short	(.L_19 - .L_18)
.L_18:
        /*004c*/ 	.word	0x00000000
        /*0050*/ 	.short	0x0003
        /*0052*/ 	.short	0x0018
        /*0054*/ 	.byte	0x00, 0xf0, 0x11, 0x00


	//----- nvinfo : EIATTR_KPARAM_INFO
	.align		4
.L_19:
        /*0058*/ 	.byte	0x04, 0x17
        /*005a*/ 	.short	(.L_21 - .L_20)
.L_20:
        /*005c*/ 	.word	0x00000000
        /*0060*/ 	.short	0x0002
        /*0062*/ 	.short	0x0010
        /*0064*/ 	.byte	0x00, 0xf0, 0x21, 0x00


	//----- nvinfo : EIATTR_KPARAM_INFO
	.align		4
.L_21:
        /*0068*/ 	.byte	0x04, 0x17
        /*006a*/ 	.short	(.L_23 - .L_22)
.L_22:
        /*006c*/ 	.word	0x00000000
        /*0070*/ 	.short	0x0001
        /*0072*/ 	.short	0x0008
        /*0074*/ 	.byte	0x00, 0xf0, 0x21, 0x00


	//----- nvinfo : EIATTR_KPARAM_INFO
	.align		4
.L_23:
        /*0078*/ 	.byte	0x04, 0x17
        /*007a*/ 	.short	(.L_25 - .L_24)
.L_24:
        /*007c*/ 	.word	0x00000000
        /*0080*/ 	.short	0x0000
        /*0082*/ 	.short	0x0000
        /*0084*/ 	.byte	0x00, 0xf5, 0x21, 0x00


	//----- nvinfo : EIATTR_SPARSE_MMA_MASK
	.align		4
.L_25:
        /*0088*/ 	.byte	0x03, 0x50
        /*008a*/ 	.short	0x0000


	//----- nvinfo : EIATTR_MAXREG_COUNT
	.align		4
        /*008c*/ 	.byte	0x03, 0x1b
        /*008e*/ 	.short	0x00ff


	//----- nvinfo : EIATTR_NUM_BARRIERS
	.align		4
        /*0090*/ 	.byte	0x02, 0x4c
        /*0092*/ 	.byte	0x01
	.zero		1


	//----- nvinfo : EIATTR_MERCURY_ISA_VERSION
	.align		4
        /*0094*/ 	.byte	0x03, 0x5f
        /*0096*/ 	.short	0x0101


	//----- nvinfo : EIATTR_INT_WARP_WIDE_INSTR_OFFSETS
	.align		4
        /*0098*/ 	.byte	0x04, 0x31
        /*009a*/ 	.short	(.L_27 - .L_26)


	//   ....[0]....
.L_26:
        /*009c*/ 	.word	0x00009570


	//   ....[1]....
        /*00a0*/ 	.word	0x00009600


	//----- nvinfo : EIATTR_VRC_CTA_INIT_COUNT
	.align		4
.L_27:
        /*00a4*/ 	.byte	0x02, 0x4a
	.zero		1
	.zero		1


	//----- nvinfo : EIATTR_EXIT_INSTR_OFFSETS
	.align		4
        /*00a8*/ 	.byte	0x04, 0x1c
        /*00aa*/ 	.short	(.L_29 - .L_28)


	//   ....[0]....
.L_28:
        /*00ac*/ 	.word	0x00009440


	//   ....[1]....
        /*00b0*/ 	.word	0x00009550


	//   ....[2]....
        /*00b4*/ 	.word	0x00009630


	//   ....[3]....
        /*00b8*/ 	.word	0x00009e30


	//----- nvinfo : EIATTR_CBANK_PARAM_SIZE
	.align		4
.L_29:
        /*00bc*/ 	.byte	0x03, 0x19
        /*00be*/ 	.short	0x0038


	//----- nvinfo : EIATTR_PARAM_CBANK
	.align		4
        /*00c0*/ 	.byte	0x04, 0x0a
        /*00c2*/ 	.short	(.L_31 - .L_30)
	.align		4
.L_30:
        /*00c4*/ 	.word	index@(.nv.constant0._Z10find_noncePKcmmiiPcPjPi)
        /*00c8*/ 	.short	0x0380
        /*00ca*/ 	.short	0x0038


	//----- nvinfo : EIATTR_SW_WAR
	.align		4
.L_31:
        /*00cc*/ 	.byte	0x04, 0x36
        /*00ce*/ 	.short	(.L_33 - .L_32)
.L_32:
        /*00d0*/ 	.word	0x00000008
.L_33:


//--------------------- .nv.callgraph             --------------------------
	.section	.nv.callgraph,"",@"SHT_CUDA_CALLGRAPH"
	.align	4
	.sectionentsize	8
	.align		4
        /*0000*/ 	.word	0x00000000
	.align		4
        /*0004*/ 	.word	0xffffffff
	.align		4
        /*0008*/ 	.word	0x00000000
	.align		4
        /*000c*/ 	.word	0xfffffffe
	.align		4
        /*0010*/ 	.word	0x00000000
	.align		4
        /*0014*/ 	.word	0xfffffffd
	.align		4
        /*0018*/ 	.word	0x00000000
	.align		4
        /*001c*/ 	.word	0xfffffffc


//--------------------- .nv.constant3             --------------------------
	.section	.nv.constant3,"a",@progbits
	.align	4
.nv.constant3:
	.type		c_H256,@object
	.size		c_H256,(c_K - c_H256)
c_H256:
        /*0000*/ 	.byte	0x67, 0xe6, 0x09, 0x6a, 0x85, 0xae, 0x67, 0xbb, 0x72, 0xf3, 0x6e, 0x3c, 0x3a, 0xf5, 0x4f, 0xa5
        /*0010*/ 	.byte	0x7f, 0x52, 0x0e, 0x51, 0x8c, 0x68, 0x05, 0x9b, 0xab, 0xd9, 0x83, 0x1f, 0x19, 0xcd, 0xe0, 0x5b
	.type		c_K,@object
	.size		c_K,(.L_1 - c_K)
c_K:
        /*0020*/ 	.byte	0x98, 0x2f, 0x8a, 0x42, 0x91, 0x44, 0x37, 0x71, 0xcf, 0xfb, 0xc0, 0xb5, 0xa5, 0xdb, 0xb5, 0xe9
        /* <DEDUP_REMOVED lines=15> */
.L_1:


//--------------------- .text._Z10find_noncePKcmmiiPcPjPi --------------------------
	.section	.text._Z10find_noncePKcmmiiPcPjPi,"ax",@progbits
	.align	128
        .global         _Z10find_noncePKcmmiiPcPjPi
        .type           _Z10find_noncePKcmmiiPcPjPi,@function
        .size           _Z10find_noncePKcmmiiPcPjPi,(.L_x_40 - _Z10find_noncePKcmmiiPcPjPi)
        .other          _Z10find_noncePKcmmiiPcPjPi,@"STO_CUDA_ENTRY STV_DEFAULT"
_Z10find_noncePKcmmiiPcPjPi:
.text._Z10find_noncePKcmmiiPcPjPi:
[----:B------:R-:W0:Y:S01]  /*0000*/  LDC R1, c[0x0][0x37c] ;  /* 0x0000df00ff017b82 */ /* 0x000e220000000800 */
[----:B------:R-:W1:Y:S07]  /*0010*/  S2R R7, SR_TID.X ;  /* 0x0000000000077919 */ /* 0x000e6e0000002100 */
[----:B------:R-:W2:Y:S01]  /*0020*/  LDC R5, c[0x0][0x39c] ;  /* 0x0000e700ff057b82 */ /* 0x000ea20000000800 */
[----:B------:R-:W3:Y:S01]  /*0030*/  LDCU.64 UR6, c[0x0][0x390] ;  /* 0x00007200ff0677ac */ /* 0x000ee20008000a00 */
[----:B0-----:R-:W-:-:S06]  /*0040*/  VIADD R1, R1, 0xfffffdd0 ;  /* 0xfffffdd001017836 */ /* 0x001fcc0000000000 */
[----:B------:R-:W0:Y:S08]  /*0050*/  S2UR UR4, SR_CTAID.X ;  /* 0x00000000000479c3 */ /* 0x000e300000002500 */
[----:B------:R-:W0:Y:S01]  /*0060*/  LDC R4, c[0x0][0x360] ;  /* 0x0000d800ff047b82 */ /* 0x000e220000000800 */
[----:B--2---:R-:W-:Y:S02]  /*0070*/  ISETP.GE.AND P2, PT, R5, 0x1, PT ;  /* 0x000000010500780c */ /* 0x004fe40003f46270 */
[----:B-1----:R-:W-:-:S13]  /*0080*/  ISETP.GT.U32.AND P0, PT, R7, 0x3f, PT ;  /* 0x0000003f0700780c */ /* 0x002fda0003f04070 */
[----:B------:R-:W-:Y:S01]  /*0090*/  @!P0 IMAD.MOV.U32 R0, RZ, RZ, 0x20 ;  /* 0x00000020ff008424 */ /* 0x000fe200078e00ff */
[----:B------:R-:W1:Y:S01]  /*00a0*/  @!P0 S2R R3, SR_CgaCtaId ;  /* 0x0000000000038919 */ /* 0x000e620000008800 */
[----:B------:R-:W-:Y:S02]  /*00b0*/  @!P0 MOV R2, 0x400 ;  /* 0x0000040000028802 */ /* 0x000fe40000000f00 */
[----:B------:R-:W-:-:S06]  /*00c0*/  @!P0 IMAD R0, R7, 0x4, R0 ;  /* 0x0000000407008824 */ /* 0x000fcc00078e0200 */
[----:B------:R-:W2:Y:S01]  /*00d0*/  @!P0 LDC R0, c[0x3][R0] ;  /* 0x00c0000000008b82 */ /* 0x000ea20000000800 */
[----:B-1----:R-:W-:-:S05]  /*00e0*/  @!P0 LEA R2, R3, R2, 0x18 ;  /* 0x0000000203028211 */ /* 0x002fca00078ec0ff */
[----:B------:R-:W-:Y:S02]  /*00f0*/  @!P0 IMAD R3, R7, 0x4, R2 ;  /* 0x0000000407038824 */ /* 0x000fe400078e0202 */
[----:B0-----:R-:W-:-:S03]  /*0100*/  IMAD R2, R4, UR4, R7 ;  /* 0x0000000404027c24 */ /* 0x001fc6000f8e0207 */
[----:B--2---:R0:W-:Y:S01]  /*0110*/  @!P0 STS [R3], R0 ;  /* 0x0000000003008388 */ /* 0x0041e20000000800 */
[----:B------:R-:W-:Y:S01]  /*0120*/  BAR.SYNC.DEFER_BLOCKING 0x0 ;  /* 0x0000000000007b1d */ /* 0x000fe20000010000 */
[----:B---3--:R-:W-:-:S05]  /*0130*/  IADD3 R12, P0, PT, R2, UR6, RZ ;  /* 0x00000006020c7c10 */ /* 0x008fca000ff1e0ff */
[----:B------:R-:W-:Y:S01]  /*0140*/  IMAD.X R19, RZ, RZ, UR7, P0 ;  /* 0x00000007ff137e24 */ /* 0x000fe200080e06ff */
[----:B------:R-:W-:Y:S07]  /*0150*/  @!P2 BRA `(.L_x_0) ;  /* 0x0000000400a4a947 */ /* 0x000fee0003800000 */
[----:B------:R-:W0:Y:S01]  /*0160*/  LDCU UR4, c[0x0][0x39c] ;  /* 0x00007380ff0477ac */ /* 0x000e220008000800 */
[C---:B------:R-:W-:Y:S02]  /*0170*/  ISETP.GE.U32.AND P0, PT, R5.reuse, 0x8, PT ;  /* 0x000000080500780c */ /* 0x040fe40003f06070 */
[----:B------:R-:W-:Y:S01]  /*0180*/  LOP3.LUT R18, R5, 0x7, RZ, 0xc0, !PT ;  /* 0x0000000705127812 */ /* 0x000fe200078ec0ff */
[----:B0-----:R-:W-:-:S10]  /*0190*/  IMAD.U32 R0, RZ, RZ, UR4 ;  /* 0x00000004ff007e24 */ /* 0x001fd4000f8e00ff */
[----:B------:R-:W-:Y:S05]  /*01a0*/  @!P0 BRA `(.L_x_1) ;  /* 0x0000000000c88947 */ /* 0x000fea0003800000 */
[C---:B------:R-:W-:Y:S01]  /*01b0*/  LOP3.LUT R2, R5.reuse, 0x7ffffff8, RZ, 0xc0, !PT ;  /* 0x7ffffff805027812 */ /* 0x040fe200078ec0ff */
[----:B------:R-:W-:-:S04]  /*01c0*/  VIADD R0, R5, 0xfffffffc ;  /* 0xfffffffc05007836 */ /* 0x000fc80000000000 */
[----:B------:R-:W-:-:S07]  /*01d0*/  IMAD.MOV R2, RZ, RZ, -R2 ;  /* 0x000000ffff027224 */ /* 0x000fce00078e0a02 */
.L_x_2:
[C---:B0-----:R-:W-:Y:S01]  /*01e0*/  LOP3.LUT R4, R12.reuse, 0xffff, RZ, 0xc0, !PT ;  /* 0x0000ffff0c047812 */ /* 0x041fe200078ec0ff */
[----:B------:R-:W-:Y:S01]  /*01f0*/  IMAD.IADD R16, R1, 0x1, R0 ;  /* 0x0000000101107824 */ /* 0x000fe200078e0200 */
[--C-:B------:R-:W-:Y:S01]  /*0200*/  SHF.R.U64 R6, R12, 0xc, R19.reuse ;  /* 0x0000000c0c067819 */ /* 0x100fe20000001213 */
[----:B------:R-:W-:Y:S01]  /*0210*/  VIADD R2, R2, 0x8 ;  /* 0x0000000802027836 */ /* 0x000fe20000000000 */
[----:B------:R-:W-:Y:S02]  /*0220*/  SHF.R.U32.HI R4, RZ, 0x6, R4 ;  /* 0x00000006ff047819 */ /* 0x000fe40000011604 */
[----:B------:R-:W-:Y:S02]  /*0230*/  LOP3.LUT R3, R12, 0x3f, RZ, 0xc0, !PT ;  /* 0x0000003f0c037812 */ /* 0x000fe400078ec0ff */
[----:B------:R-:W-:Y:S02]  /*0240*/  LOP3.LUT R4, R4, 0x3f, RZ, 0xc0, !PT ;  /* 0x0000003f04047812 */ /* 0x000fe400078ec0ff */
[----:B------:R-:W-:Y:S01]  /*0250*/  LOP3.LUT R6, R6, 0x3f, RZ, 0xc0, !PT ;  /* 0x0000003f06067812 */ /* 0x000fe200078ec0ff */
[----:B------:R-:W-:Y:S01]  /*0260*/  VIADD R3, R3, 0x30 ;  /* 0x0000003003037836 */ /* 0x000fe20000000000 */
[C-C-:B------:R-:W-:Y:S01]  /*0270*/  IADD3 R8, PT, PT, R1.reuse, 0x3, R0.reuse ;  /* 0x0000000301087810 */ /* 0x140fe20007ffe000 */
[----:B------:R-:W-:Y:S01]  /*0280*/  VIADD R4, R4, 0x30 ;  /* 0x0000003004047836 */ /* 0x000fe20000000000 */
[C-C-:B------:R-:W-:Y:S01]  /*0290*/  IADD3 R9, PT, PT, R1.reuse, 0x2, R0.reuse ;  /* 0x0000000201097810 */ /* 0x140fe20007ffe000 */
[----:B------:R-:W-:Y:S01]  /*02a0*/  VIADD R6, R6, 0x30 ;  /* 0x0000003006067836 */ /* 0x000fe20000000000 */
[----:B------:R-:W-:Y:S01]  /*02b0*/  IADD3 R17, PT, PT, R1, 0x1, R0 ;  /* 0x0000000101117810 */ /* 0x000fe20007ffe000 */
[----:B------:R0:W-:Y:S01]  /*02c0*/  STL.U8 [R8], R3 ;  /* 0x0000000308007387 */ /* 0x0001e20000100000 */
[----:B------:R-:W-:-:S02]  /*02d0*/  SHF.R.U64 R15, R12, 0x12, R19 ;  /* 0x000000120c0f7819 */ /* 0x000fc40000001213 */
[C-C-:B------:R-:W-:Y:S01]  /*02e0*/  SHF.R.U64 R14, R12.reuse, 0x18, R19.reuse ;  /* 0x000000180c0e7819 */ /* 0x140fe20000001213 */
[----:B------:R1:W-:Y:S01]  /*02f0*/  STL.U8 [R9], R4 ;  /* 0x0000000409007387 */ /* 0x0003e20000100000 */
[--C-:B------:R-:W-:Y:S02]  /*0300*/  SHF.R.U64 R12, R12, 0x1e, R19.reuse ;  /* 0x0000001e0c0c7819 */ /* 0x100fe40000001213 */
[--C-:B------:R-:W-:Y:S01]  /*0310*/  SHF.R.U32.HI R7, RZ, 0x4, R19.reuse ;  /* 0x00000004ff077819 */ /* 0x100fe20000011613 */
[----:B------:R2:W-:Y:S01]  /*0320*/  STL.U8 [R17], R6 ;  /* 0x0000000611007387 */ /* 0x0005e20000100000 */
[----:B------:R-:W-:Y:S02]  /*0330*/  IADD3 R13, PT, PT, R1, -0x1, R0 ;  /* 0xffffffff010d7810 */ /* 0x000fe40007ffe000 */
[----:B0-----:R-:W-:Y:S02]  /*0340*/  SHF.R.U32.HI R8, RZ, 0xa, R19 ;  /* 0x0000000aff087819 */ /* 0x001fe40000011613 */
[----:B------:R-:W-:-:S02]  /*0350*/  LOP3.LUT R3, R15, 0x3f, RZ, 0xc0, !PT ;  /* 0x0000003f0f037812 */ /* 0x000fc400078ec0ff */
[----:B-1----:R-:W-:Y:S02]  /*0360*/  LOP3.LUT R4, R14, 0x3f, RZ, 0xc0, !PT ;  /* 0x0000003f0e047812 */ /* 0x002fe400078ec0ff */
[----:B------:R-:W-:Y:S01]  /*0370*/  LOP3.LUT R7, R7, 0x3f, RZ, 0xc0, !PT ;  /* 0x0000003f07077812 */ /* 0x000fe200078ec0ff */
[----:B------:R-:W-:Y:S01]  /*0380*/  VIADD R3, R3, 0x30 ;  /* 0x0000003003037836 */ /* 0x000fe20000000000 */
[----:B--2---:R-:W-:Y:S01]  /*0390*/  LOP3.LUT R6, R12, 0x3f, RZ, 0xc0, !PT ;  /* 0x0000003f0c067812 */ /* 0x004fe200078ec0ff */
[----:B------:R-:W-:Y:S01]  /*03a0*/  VIADD R4, R4, 0x30 ;  /* 0x0000003004047836 */ /* 0x000fe20000000000 */
[----:B------:R-:W-:Y:S01]  /*03b0*/  LOP3.LUT R8, R8, 0x3f, RZ, 0xc0, !PT ;  /* 0x0000003f08087812 */ /* 0x000fe200078ec0ff */
[----:B------:R-:W-:Y:S01]  /*03c0*/  VIADD R7, R7, 0x30 ;  /* 0x0000003007077836 */ /* 0x000fe20000000000 */
[C-C-:B------:R-:W-:Y:S01]  /*03d0*/  IADD3 R11, PT, PT, R1.reuse, -0x2, R0.reuse ;  /* 0xfffffffe010b7810 */ /* 0x140fe20007ffe000 */
[----:B------:R-:W-:Y:S01]  /*03e0*/  VIADD R6, R6, 0x30 ;  /* 0x0000003006067836 */ /* 0x000fe20000000000 */
[C-C-:B------:R-:W-:Y:S01]  /*03f0*/  IADD3 R10, PT, PT, R1.reuse, -0x3, R0.reuse ;  /* 0xfffffffd010a7810 */ /* 0x140fe20007ffe000 */
[----:B------:R-:W-:Y:S01]  /*0400*/  VIADD R8, R8, 0x30 ;  /* 0x0000003008087836 */ /* 0x000fe20000000000 */
[----:B------:R-:W-:Y:S01]  /*0410*/  IADD3 R9, PT, PT, R1, -0x4, R0 ;  /* 0xfffffffc01097810 */ /* 0x000fe20007ffe000 */
[----:B------:R0:W-:Y:S01]  /*0420*/  STL.U8 [R16], R3 ;  /* 0x0000000310007387 */ /* 0x0001e20000100000 */
[----:B------:R-:W-:Y:S01]  /*0430*/  ISETP.NE.AND P0, PT, R2, RZ, PT ;  /* 0x000000ff0200720c */ /* 0x000fe20003f05270 */
[----:B------:R-:W-:Y:S01]  /*0440*/  VIADD R0, R0, 0xfffffff8 ;  /* 0xfffffff800007836 */ /* 0x000fe20000000000 */
[----:B------:R-:W-:Y:S01]  /*0450*/  SHF.R.U32.HI R12, RZ, 0x10, R19 ;  /* 0x00000010ff0c7819 */ /* 0x000fe20000011613 */
[----:B------:R0:W-:Y:S01]  /*0460*/  STL.U8 [R13], R4 ;  /* 0x000000040d007387 */ /* 0x0001e20000100000 */
[----:B------:R-:W-:-:S03]  /*0470*/  IMAD.MOV.U32 R19, RZ, RZ, RZ ;  /* 0x000000ffff137224 */ /* 0x000fc600078e00ff */
[----:B------:R0:W-:Y:S04]  /*0480*/  STL.U8 [R11], R6 ;  /* 0x000000060b007387 */ /* 0x0001e80000100000 */
[----:B------:R0:W-:Y:S04]  /*0490*/  STL.U8 [R10], R7 ;  /* 0x000000070a007387 */ /* 0x0001e80000100000 */
[----:B------:R0:W-:Y:S01]  /*04a0*/  STL.U8 [R9], R8 ;  /* 0x0000000809007387 */ /* 0x0001e20000100000 */
[----:B------:R-:W-:Y:S05]  /*04b0*/  @P0 BRA `(.L_x_2) ;  /* 0xfffffffc00480947 */ /* 0x000fea000383ffff */
[----:B------:R-:W-:-:S07]  /*04c0*/  VIADD R0, R0, 0x4 ;  /* 0x0000000400007836 */ /* 0x000fce0000000000 */
.L_x_1:
[----:B------:R-:W-:-:S13]  /*04d0*/  ISETP.NE.AND P0, PT, R18, RZ, PT ;  /* 0x000000ff1200720c */ /* 0x000fda0003f05270 */
[----:B------:R-:W-:Y:S05]  /*04e0*/  @!P0 BRA `(.L_x_0) ;  /* 0x0000000000c08947 */ /* 0x000fea0003800000 */
[----:B------:R-:W-:Y:S02]  /*04f0*/  ISETP.GE.U32.AND P0, PT, R18, 0x4, PT ;  /* 0x000000041200780c */ /* 0x000fe40003f06070 */
[----:B0-----:R-:W-:-:S04]  /*0500*/  LOP3.LUT R10, R5, 0x3, RZ, 0xc0, !PT ;  /* 0x00000003050a7812 */ /* 0x001fc800078ec0ff */
[----:B------:R-:W-:-:S07]  /*0510*/  ISETP.NE.AND P1, PT, R10, RZ, PT ;  /* 0x000000ff0a00720c */ /* 0x000fce0003f25270 */
[----:B------:R-:W-:Y:S06]  /*0520*/  @!P0 BRA `(.L_x_3) ;  /* 0x00000000005c8947 */ /* 0x000fec0003800000 */
[C---:B------:R-:W-:Y:S02]  /*0530*/  LOP3.LUT R3, R12.reuse, 0xffff, RZ, 0xc0, !PT ;  /* 0x0000ffff0c037812 */ /* 0x040fe400078ec0ff */
[C---:B------:R-:W-:Y:S02]  /*0540*/  SHF.R.U64 R4, R12.reuse, 0xc, R19 ;  /* 0x0000000c0c047819 */ /* 0x040fe40000001213 */
[----:B------:R-:W-:Y:S02]  /*0550*/  SHF.R.U32.HI R3, RZ, 0x6, R3 ;  /* 0x00000006ff037819 */ /* 0x000fe40000011603 */
[C---:B------:R-:W-:Y:S02]  /*0560*/  SHF.R.U64 R6, R12.reuse, 0x12, R19 ;  /* 0x000000120c067819 */ /* 0x040fe40000001213 */
[----:B------:R-:W-:Y:S02]  /*0570*/  LOP3.LUT R2, R12, 0x3f, RZ, 0xc0, !PT ;  /* 0x0000003f0c027812 */ /* 0x000fe400078ec0ff */
[----:B------:R-:W-:-:S02]  /*0580*/  LOP3.LUT R3, R3, 0x3f, RZ, 0xc0, !PT ;  /* 0x0000003f03037812 */ /* 0x000fc400078ec0ff */
[----:B------:R-:W-:Y:S01]  /*0590*/  LOP3.LUT R4, R4, 0x3f, RZ, 0xc0, !PT ;  /* 0x0000003f04047812 */ /* 0x000fe200078ec0ff */
[----:B------:R-:W-:Y:S01]  /*05a0*/  VIADD R2, R2, 0x30 ;  /* 0x0000003002027836 */ /* 0x000fe20000000000 */
[--C-:B------:R-:W-:Y:S01]  /*05b0*/  IADD3 R11, PT, PT, R1, -0x1, R0.reuse ;  /* 0xffffffff010b7810 */ /* 0x100fe20007ffe000 */
[----:B------:R-:W-:Y:S01]  /*05c0*/  VIADD R3, R3, 0x30 ;  /* 0x0000003003037836 */ /* 0x000fe20000000000 */
[C-C-:B------:R-:W-:Y:S01]  /*05d0*/  IADD3 R8, PT, PT, R1.reuse, -0x2, R0.reuse ;  /* 0xfffffffe01087810 */ /* 0x140fe20007ffe000 */
[----:B------:R-:W-:Y:S01]  /*05e0*/  VIADD R4, R4, 0x30 ;  /* 0x0000003004047836 */ /* 0x000fe20000000000 */
[C---:B------:R-:W-:Y:S01]  /*05f0*/  IADD3 R9, PT, PT, R1.reuse, -0x3, R0 ;  /* 0xfffffffd01097810 */ /* 0x040fe20007ffe000 */
[----:B------:R-:W-:Y:S01]  /*0600*/  VIADD R0, R0, 0xfffffffc ;  /* 0xfffffffc00007836 */ /* 0x000fe20000000000 */
[----:B------:R-:W-:Y:S01]  /*0610*/  LOP3.LUT R6, R6, 0x3f, RZ, 0xc0, !PT ;  /* 0x0000003f06067812 */ /* 0x000fe200078ec0ff */
[----:B------:R0:W-:Y:S01]  /*0620*/  STL.U8 [R11], R2 ;  /* 0x000000020b007387 */ /* 0x0001e20000100000 */
[--C-:B------:R-:W-:Y:S01]  /*0630*/  SHF.R.U64 R12, R12, 0x18, R19.reuse ;  /* 0x000000180c0c7819 */ /* 0x100fe20000001213 */
[----:B------:R-:W-:Y:S01]  /*0640*/  IMAD.IADD R7, R1, 0x1, R0 ;  /* 0x0000000101077824 */ /* 0x000fe200078e0200 */
[----:B------:R-:W-:Y:S01]  /*0650*/  SHF.R.U32.HI R19, RZ, 0x18, R19 ;  /* 0x00000018ff137819 */ /* 0x000fe20000011613 */
[----:B------:R-:W-:Y:S01]  /*0660*/  VIADD R6, R6, 0x30 ;  /* 0x0000003006067836 */ /* 0x000fe20000000000 */
[----:B------:R0:W-:Y:S04]  /*0670*/  STL.U8 [R8], R3 ;  /* 0x0000000308007387 */ /* 0x0001e80000100000 */
[----:B------:R0:W-:Y:S04]  /*0680*/  STL.U8 [R9], R4 ;  /* 0x0000000409007387 */ /* 0x0001e80000100000 */
[----:B------:R0:W-:Y:S02]  /*0690*/  STL.U8 [R7], R6 ;  /* 0x0000000607007387 */ /* 0x0001e40000100000 */
.L_x_3:
[----:B------:R-:W-:Y:S05]  /*06a0*/  @!P1 BRA `(.L_x_0) ;  /* 0x0000000000509947 */ /* 0x000fea0003800000 */
[----:B------:R-:W-:Y:S02]  /*06b0*/  ISETP.NE.AND P0, PT, R10, 0x1, PT ;  /* 0x000000010a00780c */ /* 0x000fe40003f05270 */
[----:B0-----:R-:W-:-:S04]  /*06c0*/  LOP3.LUT R2, R5, 0x1, RZ, 0xc0, !PT ;  /* 0x0000000105027812 */ /* 0x001fc800078ec0ff */
[----:B------:R-:W-:-:S07]  /*06d0*/  ISETP.NE.U32.AND P1, PT, R2, 0x1, PT ;  /* 0x000000010200780c */ /* 0x000fce0003f25070 */
[----:B------:R-:W-:Y:S06]  /*06e0*/  @!P0 BRA `(.L_x_4) ;  /* 0x0000000000308947 */ /* 0x000fec0003800000 */
[----:B------:R-:W-:Y:S02]  /*06f0*/  LOP3.LUT R2, R12, 0xffff, RZ, 0xc0, !PT ;  /* 0x0000ffff0c027812 */ /* 0x000fe400078ec0ff */
[C---:B------:R-:W-:Y:S01]  /*0700*/  IADD3 R3, PT, PT, R1.reuse, -0x1, R0 ;  /* 0xffffffff01037810 */ /* 0x040fe20007ffe000 */
[----:B------:R-:W-:Y:S01]  /*0710*/  VIADD R0, R0, 0xfffffffe ;  /* 0xfffffffe00007836 */ /* 0x000fe20000000000 */
[----:B------:R-:W-:Y:S02]  /*0720*/  SHF.R.U32.HI R4, RZ, 0x6, R2 ;  /* 0x00000006ff047819 */ /* 0x000fe40000011602 */
[----:B------:R-:W-:Y:S01]  /*0730*/  LOP3.LUT R2, R12, 0x3f, RZ, 0xc0, !PT ;  /* 0x0000003f0c027812 */ /* 0x000fe200078ec0ff */
[----:B------:R-:W-:Y:S01]  /*0740*/  IMAD.IADD R7, R1, 0x1, R0 ;  /* 0x0000000101077824 */ /* 0x000fe200078e0200 */
[----:B------:R-:W-:Y:S02]  /*0750*/  LOP3.LUT R4, R4, 0x3f, RZ, 0xc0, !PT ;  /* 0x0000003f04047812 */ /* 0x000fe400078ec0ff */
[----:B------:R-:W-:Y:S01]  /*0760*/  SHF.R.U64 R12, R12, 0xc, R19 ;  /* 0x0000000c0c0c7819 */ /* 0x000fe20000001213 */
[----:B------:R-:W-:-:S02]  /*0770*/  VIADD R2, R2, 0x30 ;  /* 0x0000003002027836 */ /* 0x000fc40000000000 */
[----:B------:R-:W-:-:S03]  /*0780*/  VIADD R4, R4, 0x30 ;  /* 0x0000003004047836 */ /* 0x000fc60000000000 */
[----:B------:R0:W-:Y:S04]  /*0790*/  STL.U8 [R3], R2 ;  /* 0x0000000203007387 */ /* 0x0001e80000100000 */
[----:B------:R0:W-:Y:S02]  /*07a0*/  STL.U8 [R7], R4 ;  /* 0x0000000407007387 */ /* 0x0001e40000100000 */
.L_x_4:
[----:B0-----:R-:W-:Y:S02]  /*07b0*/  @!P1 LOP3.LUT R2, R12, 0x3f, RZ, 0xc0, !PT ;  /* 0x0000003f0c029812 */ /* 0x001fe400078ec0ff */
[----:B------:R-:W-:-:S03]  /*07c0*/  @!P1 IADD3 R3, PT, PT, R1, -0x1, R0 ;  /* 0xffffffff01039810 */ /* 0x000fc60007ffe000 */
[----:B------:R-:W-:-:S05]  /*07d0*/  @!P1 VIADD R2, R2, 0x30 ;  /* 0x0000003002029836 */ /* 0x000fca0000000000 */
[----:B------:R1:W-:Y:S02]  /*07e0*/  @!P1 STL.U8 [R3], R2 ;  /* 0x0000000203009387 */ /* 0x0003e40000100000 */
.L_x_0:
[----:B01----:R-:W0:Y:S01]  /*07f0*/  LDC.64 R2, c[0x0][0x388] ;  /* 0x0000e200ff027b82 */ /* 0x003e220000000a00 */
[----:B------:R-:W1:Y:S01]  /*0800*/  LDCU.64 UR8, c[0x0][0x358] ;  /* 0x00006b00ff0877ac */ /* 0x000e620008000a00 */
[----:B------:R-:W-:Y:S01]  /*0810*/  VIADD R25, R1, 0x10 ;  /* 0x0000001001197836 */ /* 0x000fe20000000000 */
[----:B0-----:R-:W-:-:S04]  /*0820*/  ISETP.NE.U32.AND P0, PT, R2, RZ, PT ;  /* 0x000000ff0200720c */ /* 0x001fc80003f05070 */
[----:B------:R-:W-:-:S13]  /*0830*/  ISETP.NE.AND.EX P0, PT, R3, RZ, PT, P0 ;  /* 0x000000ff0300720c */ /* 0x000fda0003f05300 */
[----:B-1----:R-:W-:Y:S05]  /*0840*/  @!P0 BRA `(.L_x_5) ;  /* 0x0000000400dc8947 */ /* 0x002fea0003800000 */
[C---:B------:R-:W-:Y:S01]  /*0850*/  ISETP.GE.U32.AND P1, PT, R2.reuse, 0x10, PT ;  /* 0x000000100200780c */ /* 0x040fe20003f26070 */
[----:B------:R-:W-:Y:S01]  /*0860*/  IMAD.MOV.U32 R0, RZ, RZ, RZ ;  /* 0x000000ffff007224 */ /* 0x000fe200078e00ff */
[----:B------:R-:W-:Y:S01]  /*0870*/  LOP3.LUT R24, R2, 0xf, RZ, 0xc0, !PT ;  /* 0x0000000f02187812 */ /* 0x000fe200078ec0ff */
[----:B------:R-:W-:Y:S01]  /*0880*/  IMAD.MOV.U32 R22, RZ, RZ, RZ ;  /* 0x000000ffff167224 */ /* 0x000fe200078e00ff */
[----:B------:R-:W-:Y:S02]  /*0890*/  ISETP.GE.U32.AND.EX P1, PT, R3, RZ, PT, P1 ;  /* 0x000000ff0300720c */ /* 0x000fe40003f26110 */
[----:B------:R-:W-:-:S04]  /*08a0*/  ISETP.NE.U32.AND P0, PT, R24, RZ, PT ;  /* 0x000000ff1800720c */ /* 0x000fc80003f05070 */
[----:B------:R-:W-:-:S07]  /*08b0*/  ISETP.NE.AND.EX P0, PT, RZ, RZ, PT, P0 ;  /* 0x000000ffff00720c */ /* 0x000fce0003f05300 */
[----:B------:R-:W-:Y:S06]  /*08c0*/  @!P1 BRA `(.L_x_6) ;  /* 0x0000000000b49947 */ /* 0x000fec0003800000 */
[----:B------:R-:W0:Y:S01]  /*08d0*/  LDC R7, c[0x0][0x384] ;  /* 0x0000e100ff077b82 */ /* 0x000e220000000800 */
[----:B------:R-:W1:Y:S01]  /*08e0*/  LDCU UR4, c[0x0][0x380] ;  /* 0x00007000ff0477ac */ /* 0x000e620008000800 */
[----:B------:R-:W-:Y:S01]  /*08f0*/  LOP3.LUT R27, R2, 0xfffffff0, RZ, 0xc0, !PT ;  /* 0xfffffff0021b7812 */ /* 0x000fe200078ec0ff */
[----:B------:R-:W-:Y:S02]  /*0900*/  IMAD.MOV.U32 R0, RZ, RZ, RZ ;  /* 0x000000ffff007224 */ /* 0x000fe400078e00ff */
[----:B------:R-:W-:Y:S02]  /*0910*/  IMAD.MOV.U32 R22, RZ, RZ, RZ ;  /* 0x000000ffff167224 */ /* 0x000fe400078e00ff */
[----:B-1----:R-:W-:-:S07]  /*0920*/  IMAD.U32 R6, RZ, RZ, UR4 ;  /* 0x00000004ff067e24 */ /* 0x002fce000f8e00ff */
.L_x_7:
[----:B01----:R-:W2:Y:S04]  /*0930*/  LDG.E.U8 R4, desc[UR8][R6.64+0xf] ;  /* 0x00000f0806047981 */ /* 0x003ea8000c1e1100 */
[----:B------:R-:W2:Y:S04]  /*0940*/  LDG.E.U8 R9, desc[UR8][R6.64+0xe] ;  /* 0x00000e0806097981 */ /* 0x000ea8000c1e1100 */
[----:B------:R-:W3:Y:S04]  /*0950*/  LDG.E.U8 R8, desc[UR8][R6.64+0xd] ;  /* 0x00000d0806087981 */ /* 0x000ee8000c1e1100 */
[----:B------:R-:W3:Y:S04]  /*0960*/  LDG.E.U8 R11, desc[UR8][R6.64+0xc] ;  /* 0x00000c08060b7981 */ /* 0x000ee8000c1e1100 */
[----:B------:R-:W4:Y:S04]  /*0970*/  LDG.E.U8 R10, desc[UR8][R6.64+0xb] ;  /* 0x00000b08060a7981 */ /* 0x000f28000c1e1100 */
[----:B------:R-:W4:Y:S04]  /*0980*/  LDG.E.U8 R13, desc[UR8][R6.64+0xa] ;  /* 0x00000a08060d7981 */ /* 0x000f28000c1e1100 */
[----:B------:R-:W5:Y:S04]  /*0990*/  LDG.E.U8 R12, desc[UR8][R6.64+0x9] ;  /* 0x00000908060c7981 */ /* 0x000f68000c1e1100 */
        /* <DEDUP_REMOVED lines=8> */
[----:B------:R0:W5:Y:S01]  /*0a20*/  LDG.E.U8 R23, desc[UR8][R6.64] ;  /* 0x0000000806177981 */ /* 0x000162000c1e1100 */
[----:B--2---:R-:W-:-:S02]  /*0a30*/  PRMT R4, R9, 0x3340, R4 ;  /* 0x0000334009047816 */ /* 0x004fc40000000004 */
[----:B---3--:R-:W-:-:S04]  /*0a40*/  PRMT R11, R11, 0x3340, R8 ;  /* 0x000033400b0b7816 */ /* 0x008fc80000000008 */
[----:B------:R-:W-:Y:S01]  /*0a50*/  PRMT R11, R11, 0x5410, R4 ;  /* 0x000054100b0b7816 */ /* 0x000fe20000000004 */
[----:B------:R-:W-:Y:S01]  /*0a60*/  IMAD.IADD R4, R1, 0x1, R0 ;  /* 0x0000000101047824 */ /* 0x000fe200078e0200 */
[----:B------:R-:W-:Y:S02]  /*0a70*/  IADD3 R0, P1, PT, R0, 0x10, RZ ;  /* 0x0000001000007810 */ /* 0x000fe40007f3e0ff */
[----:B----4-:R-:W-:-:S03]  /*0a80*/  PRMT R10, R13, 0x3340, R10 ;  /* 0x000033400d0a7816 */ /* 0x010fc6000000000a */
[----:B------:R-:W-:Y:S01]  /*0a90*/  IMAD.X R22, RZ, RZ, R22, P1 ;  /* 0x000000ffff167224 */ /* 0x000fe200008e0616 */
[----:B-----5:R-:W-:Y:S02]  /*0aa0*/  PRMT R15, R15, 0x3340, R12 ;  /* 0x000033400f0f7816 */ /* 0x020fe4000000000c */
[----:B------:R-:W-:Y:S02]  /*0ab0*/  IADD3 R12, P3, PT, R0, -R27, RZ ;  /* 0x8000001b000c7210 */ /* 0x000fe40007f7e0ff */
[----:B------:R-:W-:Y:S02]  /*0ac0*/  PRMT R10, R15, 0x5410, R10 ;  /* 0x000054100f0a7816 */ /* 0x000fe4000000000a */
[----:B------:R-:W-:Y:S01]  /*0ad0*/  ISETP.NE.U32.AND P1, PT, R12, RZ, PT ;  /* 0x000000ff0c00720c */ /* 0x000fe20003f25070 */
[----:B------:R-:W-:Y:S01]  /*0ae0*/  IMAD.X R12, R22, 0x1, ~R3, P3 ;  /* 0x00000001160c7824 */ /* 0x000fe200018e0e03 */
[----:B------:R-:W-:Y:S02]  /*0af0*/  PRMT R14, R17, 0x3340, R14 ;  /* 0x00003340110e7816 */ /* 0x000fe4000000000e */
[----:B0-----:R-:W-:-:S02]  /*0b00*/  IADD3 R6, P3, PT, R6, 0x10, RZ ;  /* 0x0000001006067810 */ /* 0x001fc40007f7e0ff */
[----:B------:R-:W-:-:S03]  /*0b10*/  ISETP.NE.AND.EX P1, PT, R12, RZ, PT, P1 ;  /* 0x000000ff0c00720c */ /* 0x000fc60003f25310 */
[----:B------:R-:W-:Y:S01]  /*0b20*/  IMAD.X R7, RZ, RZ, R7, P3 ;  /* 0x000000ffff077224 */ /* 0x000fe200018e0607 */
[----:B------:R-:W-:-:S04]  /*0b30*/  PRMT R19, R19, 0x3340, R16 ;  /* 0x0000334013137816 */ /* 0x000fc80000000010 */
[----:B------:R-:W-:Y:S02]  /*0b40*/  PRMT R9, R19, 0x5410, R14 ;  /* 0x0000541013097816 */ /* 0x000fe4000000000e */
[----:B------:R-:W-:Y:S02]  /*0b50*/  PRMT R18, R21, 0x3340, R18 ;  /* 0x0000334015127816 */ /* 0x000fe40000000012 */
[----:B------:R-:W-:-:S04]  /*0b60*/  PRMT R23, R23, 0x3340, R20 ;  /* 0x0000334017177816 */ /* 0x000fc80000000014 */
[----:B------:R-:W-:-:S05]  /*0b70*/  PRMT R8, R23, 0x5410, R18 ;  /* 0x0000541017087816 */ /* 0x000fca0000000012 */
[----:B------:R1:W-:Y:S01]  /*0b80*/  STL.128 [R4+0x10], R8 ;  /* 0x0000100804007387 */ /* 0x0003e20000100c00 */
[----:B------:R-:W-:Y:S05]  /*0b90*/  @P1 BRA `(.L_x_7) ;  /* 0xfffffffc00641947 */ /* 0x000fea000383ffff */
.L_x_6:
[----:B------:R-:W-:Y:S05]  /*0ba0*/  @!P0 BRA `(.L_x_5) ;  /* 0x0000000400048947 */ /* 0x000fea0003800000 */
[----:B------:R-:W-:Y:S02]  /*0bb0*/  ISETP.GE.U32.AND P1, PT, R24, 0x8, PT ;  /* 0x000000081800780c */ /* 0x000fe40003f26070 */
[----:B------:R-:W-:Y:S02]  /*0bc0*/  LOP3.LUT R16, R2, 0x7, RZ, 0xc0, !PT ;  /* 0x0000000702107812 */ /* 0x000fe400078ec0ff */
[----:B------:R-:W-:Y:S02]  /*0bd0*/  ISETP.GE.U32.AND.EX P1, PT, RZ, RZ, PT, P1 ;  /* 0x000000ffff00720c */ /* 0x000fe40003f26110 */
[----:B------:R-:W-:-:S04]  /*0be0*/  ISETP.NE.U32.AND P0, PT, R16, RZ, PT ;  /* 0x000000ff1000720c */ /* 0x000fc80003f05070 */
[----:B------:R-:W-:-:S07]  /*0bf0*/  ISETP.NE.AND.EX P0, PT, RZ, RZ, PT, P0 ;  /* 0x000000ffff00720c */ /* 0x000fce0003f05300 */
[----:B------:R-:W-:Y:S06]  /*0c00*/  @!P1 BRA `(.L_x_8) ;  /* 0x0000000000589947 */ /* 0x000fec0003800000 */
[----:B------:R-:W0:Y:S02]  /*0c10*/  LDCU.64 UR4, c[0x0][0x380] ;  /* 0x00007000ff0477ac */ /* 0x000e240008000a00 */
[----:B0-----:R-:W-:-:S04]  /*0c20*/  IADD3 R6, P1, PT, R0, UR4, RZ ;  /* 0x0000000400067c10 */ /* 0x001fc8000ff3e0ff */
[----:B------:R-:W-:-:S05]  /*0c30*/  IADD3.X R7, PT, PT, R22, UR5, RZ, P1, !PT ;  /* 0x0000000516077c10 */ /* 0x000fca0008ffe4ff */
[----:B-1----:R-:W2:Y:S04]  /*0c40*/  LDG.E.U8 R4, desc[UR8][R6.64] ;  /* 0x0000000806047981 */ /* 0x002ea8000c1e1100 */
[----:B------:R-:W3:Y:S04]  /*0c50*/  LDG.E.U8 R8, desc[UR8][R6.64+0x1] ;  /* 0x0000010806087981 */ /* 0x000ee8000c1e1100 */
[----:B------:R-:W4:Y:S04]  /*0c60*/  LDG.E.U8 R9, desc[UR8][R6.64+0x2] ;  /* 0x0000020806097981 */ /* 0x000f28000c1e1100 */
[----:B------:R-:W5:Y:S04]  /*0c70*/  LDG.E.U8 R10, desc[UR8][R6.64+0x3] ;  /* 0x00000308060a7981 */ /* 0x000f68000c1e1100 */
[----:B------:R-:W5:Y:S04]  /*0c80*/  LDG.E.U8 R11, desc[UR8][R6.64+0x4] ;  /* 0x00000408060b7981 */ /* 0x000f68000c1e1100 */
[----:B------:R-:W5:Y:S04]  /*0c90*/  LDG.E.U8 R12, desc[UR8][R6.64+0x5] ;  /* 0x00000508060c7981 */ /* 0x000f68000c1e1100 */
[----:B------:R-:W5:Y:S04]  /*0ca0*/  LDG.E.U8 R13, desc[UR8][R6.64+0x6] ;  /* 0x00000608060d7981 */ /* 0x000f68000c1e1100 */
[----:B------:R-:W5:Y:S01]  /*0cb0*/  LDG.E.U8 R14, desc[UR8][R6.64+0x7] ;  /* 0x00000708060e7981 */ /* 0x000f62000c1e1100 */
[----:B------:R-:W-:Y:S01]  /*0cc0*/  IMAD.IADD R15, R1, 0x1, R0 ;  /* 0x00000001010f7824 */ /* 0x000fe200078e0200 */
[----:B------:R-:W-:-:S05]  /*0cd0*/  IADD3 R0, P1, PT, R0, 0x8, RZ ;  /* 0x0000000800007810 */ /* 0x000fca0007f3e0ff */
[----:B------:R-:W-:Y:S01]  /*0ce0*/  IMAD.X R22, RZ, RZ, R22, P1 ;  /* 0x000000ffff167224 */ /* 0x000fe200008e0616 */
[----:B--2---:R0:W-:Y:S04]  /*0cf0*/  STL.U8 [R15+0x10], R4 ;  /* 0x000010040f007387 */ /* 0x0041e80000100000 */
[----:B---3--:R0:W-:Y:S04]  /*0d00*/  STL.U8 [R15+0x11], R8 ;  /* 0x000011080f007387 */ /* 0x0081e80000100000 */
[----:B----4-:R0:W-:Y:S04]  /*0d10*/  STL.U8 [R15+0x12], R9 ;  /* 0x000012090f007387 */ /* 0x0101e80000100000 */
[----:B-----5:R0:W-:Y:S04]  /*0d20*/  STL.U8 [R15+0x13], R10 ;  /* 0x0000130a0f007387 */ /* 0x0201e80000100000 */
[----:B------:R0:W-:Y:S04]  /*0d30*/  STL.U8 [R15+0x14], R11 ;  /* 0x0000140b0f007387 */ /* 0x0001e80000100000 */
[----:B------:R0:W-:Y:S04]  /*0d40*/  STL.U8 [R15+0x15], R12 ;  /* 0x0000150c0f007387 */ /* 0x0001e80000100000 */
[----:B------:R0:W-:Y:S04]  /*0d50*/  STL.U8 [R15+0x16], R13 ;  /* 0x0000160d0f007387 */ /* 0x0001e80000100000 */
[----:B------:R0:W-:Y:S02]  /*0d60*/  STL.U8 [R15+0x17], R14 ;  /* 0x0000170e0f007387 */ /* 0x0001e40000100000 */
.L_x_8:
[----:B------:R-:W-:Y:S05]  /*0d70*/  @!P0 BRA `(.L_x_5) ;  /* 0x0000000000908947 */ /* 0x000fea0003800000 */
[----:B------:R-:W-:-:S04]  /*0d80*/  ISETP.GE.U32.AND P0, PT, R16, 0x4, PT ;  /* 0x000000041000780c */ /* 0x000fc80003f06070 */
[----:B------:R-:W-:-:S13]  /*0d90*/  ISETP.GE.U32.AND.EX P0, PT, RZ, RZ, PT, P0 ;  /* 0x000000ffff00720c */ /* 0x000fda0003f06100 */
[----:B------:R-:W2:Y:S02]  /*0da0*/  @P0 LDC.64 R6, c[0x0][0x380] ;  /* 0x0000e000ff060b82 */ /* 0x000ea40000000a00 */
[----:B--2---:R-:W-:-:S05]  /*0db0*/  @P0 IADD3 R6, P1, PT, R0, R6, RZ ;  /* 0x0000000600060210 */ /* 0x004fca0007f3e0ff */
[----:B------:R-:W-:-:S05]  /*0dc0*/  @P0 IMAD.X R7, R22, 0x1, R7, P1 ;  /* 0x0000000116070824 */ /* 0x000fca00008e0607 */
[----:B01----:R-:W2:Y:S04]  /*0dd0*/  @P0 LDG.E.U8 R4, desc[UR8][R6.64] ;  /* 0x0000000806040981 */ /* 0x003ea8000c1e1100 */
[----:B------:R-:W3:Y:S04]  /*0de0*/  @P0 LDG.E.U8 R12, desc[UR8][R6.64+0x1] ;  /* 0x00000108060c0981 */ /* 0x000ee8000c1e1100 */
[----:B------:R-:W4:Y:S04]  /*0df0*/  @P0 LDG.E.U8 R14, desc[UR8][R6.64+0x2] ;  /* 0x00000208060e0981 */ /* 0x000f28000c1e1100 */
[----:B------:R-:W5:Y:S01]  /*0e00*/  @P0 LDG.E.U8 R16, desc[UR8][R6.64+0x3] ;  /* 0x0000030806100981 */ /* 0x000f62000c1e1100 */
[----:B------:R-:W-:Y:S01]  /*0e10*/  @P0 IMAD.IADD R9, R1, 0x1, R0 ;  /* 0x0000000101090824 */ /* 0x000fe200078e0200 */
[----:B------:R-:W-:Y:S01]  /*0e20*/  LOP3.LUT R8, R2, 0x3, RZ, 0xc0, !PT ;  /* 0x0000000302087812 */ /* 0x000fe200078ec0ff */
[----:B------:R-:W-:Y:S01]  /*0e30*/  IMAD.MOV.U32 R10, RZ, RZ, RZ ;  /* 0x000000ffff0a7224 */ /* 0x000fe200078e00ff */
[----:B------:R-:W-:-:S02]  /*0e40*/  @P0 IADD3 R0, P3, PT, R0, 0x4, RZ ;  /* 0x0000000400000810 */ /* 0x000fc40007f7e0ff */
[----:B------:R-:W-:-:S03]  /*0e50*/  ISETP.NE.U32.AND P1, PT, R8, RZ, PT ;  /* 0x000000ff0800720c */ /* 0x000fc60003f25070 */
[----:B------:R-:W-:Y:S01]  /*0e60*/  @P0 IMAD.X R22, RZ, RZ, R22, P3 ;  /* 0x000000ffff160224 */ /* 0x000fe200018e0616 */
[----:B------:R-:W-:Y:S01]  /*0e70*/  ISETP.NE.AND.EX P1, PT, R10, RZ, PT, P1 ;  /* 0x000000ff0a00720c */ /* 0x000fe20003f25310 */
[----:B--2---:R2:W-:Y:S04]  /*0e80*/  @P0 STL.U8 [R9+0x10], R4 ;  /* 0x0000100409000387 */ /* 0x0045e80000100000 */
[----:B---3--:R2:W-:Y:S04]  /*0e90*/  @P0 STL.U8 [R9+0x11], R12 ;  /* 0x0000110c09000387 */ /* 0x0085e80000100000 */
[----:B----4-:R2:W-:Y:S04]  /*0ea0*/  @P0 STL.U8 [R9+0x12], R14 ;  /* 0x0000120e09000387 */ /* 0x0105e80000100000 */
[----:B-----5:R2:W-:Y:S01]  /*0eb0*/  @P0 STL.U8 [R9+0x13], R16 ;  /* 0x0000131009000387 */ /* 0x0205e20000100000 */
[----:B------:R-:W-:Y:S05]  /*0ec0*/  @!P1 BRA `(.L_x_5) ;  /* 0x00000000003c9947 */ /* 0x000fea0003800000 */
[----:B------:R-:W0:Y:S01]  /*0ed0*/  LDCU.64 UR4, c[0x0][0x380] ;  /* 0x00007000ff0477ac */ /* 0x000e220008000a00 */
[----:B--2---:R-:W-:Y:S01]  /*0ee0*/  IMAD.IADD R9, R25, 0x1, R0 ;  /* 0x0000000119097824 */ /* 0x004fe200078e0200 */
[----:B0-----:R-:W-:-:S04]  /*0ef0*/  IADD3 R4, P0, PT, R0, UR4, RZ ;  /* 0x0000000400047c10 */ /* 0x001fc8000ff1e0ff */
[----:B------:R-:W-:-:S09]  /*0f00*/  IADD3.X R7, PT, PT, R22, UR5, RZ, P0, !PT ;  /* 0x0000000516077c10 */ /* 0x000fd200087fe4ff */
.L_x_9:
[----:B------:R-:W-:-:S05]  /*0f10*/  IMAD.MOV.U32 R6, RZ, RZ, R4 ;  /* 0x000000ffff067224 */ /* 0x000fca00078e0004 */
[----:B------:R0:W2:Y:S01]  /*0f20*/  LDG.E.U8 R0, desc[UR8][R6.64] ;  /* 0x0000000806007981 */ /* 0x0000a2000c1e1100 */
[----:B------:R-:W-:Y:S02]  /*0f30*/  IADD3 R8, P0, PT, R8, -0x1, RZ ;  /* 0xffffffff08087810 */ /* 0x000fe40007f1e0ff */
[----:B------:R-:W-:Y:S02]  /*0f40*/  IADD3 R4, P1, PT, R4, 0x1, RZ ;  /* 0x0000000104047810 */ /* 0x000fe40007f3e0ff */
[----:B------:R-:W-:Y:S02]  /*0f50*/  IADD3.X R10, PT, PT, R10, -0x1, RZ, P0, !PT ;  /* 0xffffffff0a0a7810 */ /* 0x000fe400007fe4ff */
[----:B------:R-:W-:Y:S01]  /*0f60*/  ISETP.NE.U32.AND P0, PT, R8, RZ, PT ;  /* 0x000000ff0800720c */ /* 0x000fe20003f05070 */
[----:B0-----:R-:W-:-:S03]  /*0f70*/  IMAD.X R7, RZ, RZ, R7, P1 ;  /* 0x000000ffff077224 */ /* 0x001fc600008e0607 */
[----:B------:R-:W-:Y:S01]  /*0f80*/  ISETP.NE.AND.EX P0, PT, R10, RZ, PT, P0 ;  /* 0x000000ff0a00720c */ /* 0x000fe20003f05300 */
[----:B--2---:R0:W-:Y:S02]  /*0f90*/  STL.U8 [R9], R0 ;  /* 0x0000000009007387 */ /* 0x0041e40000100000 */
[----:B0-----:R-:W-:-:S10]  /*0fa0*/  VIADD R9, R9, 0x1 ;  /* 0x0000000109097836 */ /* 0x001fd40000000000 */
[----:B------:R-:W-:Y:S05]  /*0fb0*/  @P0 BRA `(.L_x_9) ;  /* 0xfffffffc00d40947 */ /* 0x000fea000383ffff */
.L_x_5:
[----:B------:R-:W-:-:S04]  /*0fc0*/  IADD3 R7, P0, PT, R5, R2, RZ ;  /* 0x0000000205077210 */ /* 0x000fc80007f1e0ff */
[----:B01----:R-:W-:Y:S01]  /*0fd0*/  LEA.HI.X.SX32 R8, R5, R3, 0x1, P0 ;  /* 0x0000000305087211 */ /* 0x003fe200000f0eff */
[----:B------:R-:W-:Y:S08]  /*0fe0*/  @!P2 BRA `(.L_x_10) ;  /* 0x00000004008ca947 */ /* 0x000ff00003800000 */
[C---:B------:R-:W-:Y:S01]  /*0ff0*/  ISETP.GE.U32.AND P0, PT, R5.reuse, 0x10, PT ;  /* 0x000000100500780c */ /* 0x040fe20003f06070 */
[----:B------:R-:W-:Y:S01]  /*1000*/  IMAD.MOV.U32 R0, RZ, RZ, RZ ;  /* 0x000000ffff007224 */ /* 0x000fe200078e00ff */
[----:B------:R-:W-:-:S04]  /*1010*/  LOP3.LUT R26, R5, 0xf, RZ, 0xc0, !PT ;  /* 0x0000000f051a7812 */ /* 0x000fc800078ec0ff */
[----:B------:R-:W-:-:S07]  /*1020*/  ISETP.NE.AND P1, PT, R26, RZ, PT ;  /* 0x000000ff1a00720c */ /* 0x000fce0003f25270 */
[----:B------:R-:W-:Y:S06]  /*1030*/  @!P0 BRA `(.L_x_11) ;  /* 0x0000000000ac8947 */ /* 0x000fec0003800000 */
[----:B------:R-:W-:Y:S01]  /*1040*/  LOP3.LUT R0, R5, 0x7ffffff0, RZ, 0xc0, !PT ;  /* 0x7ffffff005007812 */ /* 0x000fe200078ec0ff */
[----:B------:R-:W-:Y:S02]  /*1050*/  IMAD.IADD R24, R25, 0x1, R2 ;  /* 0x0000000119187824 */ /* 0x000fe400078e0202 */
[----:B------:R-:W-:Y:S02]  /*1060*/  IMAD.MOV.U32 R3, RZ, RZ, R1 ;  /* 0x000000ffff037224 */ /* 0x000fe400078e0001 */
[----:B------:R-:W-:Y:S02]  /*1070*/  VIADD R24, R24, 0x7 ;  /* 0x0000000718187836 */ /* 0x000fe40000000000 */
[----:B--2---:R-:W-:-:S07]  /*1080*/  IMAD.MOV R4, RZ, RZ, -R0 ;  /* 0x000000ffff047224 */ /* 0x004fce00078e0a00 */
.L_x_12:
[----:B------:R0:W2:Y:S01]  /*1090*/  LDL.128 R12, [R3] ;  /* 0x00000000030c7983 */ /* 0x0000a20000100c00 */
[----:B------:R-:W-:-:S05]  /*10a0*/  VIADD R4, R4, 0x10 ;  /* 0x0000001004047836 */ /* 0x000fca0000000000 */
[----:B------:R-:W-:Y:S01]  /*10b0*/  ISETP.NE.AND P0, PT, R4, RZ, PT ;  /* 0x000000ff0400720c */ /* 0x000fe20003f05270 */
[----:B0-----:R-:W-:Y:S01]  /*10c0*/  VIADD R3, R3, 0x10 ;  /* 0x0000001003037836 */ /* 0x001fe20000000000 */
[C---:B--2---:R-:W-:Y:S02]  /*10d0*/  PRMT R20, R12.reuse, 0x7773, RZ ;  /* 0x000077730c147816 */ /* 0x044fe400000000ff */
[C---:B------:R-:W-:Y:S02]  /*10e0*/  PRMT R21, R12.reuse, 0x7772, RZ ;  /* 0x000077720c157816 */ /* 0x040fe400000000ff */
[C---:B------:R-:W-:Y:S01]  /*10f0*/  PRMT R22, R12.reuse, 0x7771, RZ ;  /* 0x000077710c167816 */ /* 0x040fe200000000ff */
[----:B------:R-:W-:Y:S01]  /*1100*/  STL.U8 [R24+-0x4], R20 ;  /* 0xfffffc1418007387 */ /* 0x000fe20000100000 */
[----:B------:R-:W-:Y:S02]  /*1110*/  PRMT R23, R12, 0x7770, RZ ;  /* 0x000077700c177816 */ /* 0x000fe400000000ff */
[C---:B------:R-:W-:Y:S01]  /*1120*/  PRMT R18, R13.reuse, 0x7771, RZ ;  /* 0x000077710d127816 */ /* 0x040fe200000000ff */
[----:B------:R-:W-:Y:S01]  /*1130*/  STL.U8 [R24+-0x5], R21 ;  /* 0xfffffb1518007387 */ /* 0x000fe20000100000 */
[----:B------:R-:W-:-:S02]  /*1140*/  PRMT R16, R13, 0x7773, RZ ;  /* 0x000077730d107816 */ /* 0x000fc400000000ff */
[C---:B------:R-:W-:Y:S01]  /*1150*/  PRMT R17, R13.reuse, 0x7772, RZ ;  /* 0x000077720d117816 */ /* 0x040fe200000000ff */
[----:B------:R-:W-:Y:S01]  /*1160*/  STL.U8 [R24+-0x7], R23 ;  /* 0xfffff91718007387 */ /* 0x000fe20000100000 */
[----:B------:R-:W-:Y:S02]  /*1170*/  PRMT R19, R13, 0x7770, RZ ;  /* 0x000077700d137816 */ /* 0x000fe400000000ff */
[C---:B------:R-:W-:Y:S01]  /*1180*/  PRMT R6, R15.reuse, 0x7773, RZ ;  /* 0x000077730f067816 */ /* 0x040fe200000000ff */
[----:B------:R-:W-:Y:S01]  /*1190*/  STL.U8 [R24+-0x6], R22 ;  /* 0xfffffa1618007387 */ /* 0x000fe20000100000 */
[C---:B------:R-:W-:Y:S02]  /*11a0*/  PRMT R9, R15.reuse, 0x7772, RZ ;  /* 0x000077720f097816 */ /* 0x040fe400000000ff */
[----:B------:R-:W-:Y:S01]  /*11b0*/  PRMT R10, R15, 0x7771, RZ ;  /* 0x000077710f0a7816 */ /* 0x000fe200000000ff */
[----:B------:R-:W-:Y:S01]  /*11c0*/  STL.U8 [R24+-0x2], R18 ;  /* 0xfffffe1218007387 */ /* 0x000fe20000100000 */
[----:B------:R-:W-:-:S02]  /*11d0*/  PRMT R11, R14, 0x7773, RZ ;  /* 0x000077730e0b7816 */ /* 0x000fc400000000ff */
[C---:B------:R-:W-:Y:S01]  /*11e0*/  PRMT R12, R14.reuse, 0x7772, RZ ;  /* 0x000077720e0c7816 */ /* 0x040fe200000000ff */
[----:B------:R-:W-:Y:S01]  /*11f0*/  STL.U8 [R24+-0x3], R19 ;  /* 0xfffffd1318007387 */ /* 0x000fe20000100000 */
[C---:B------:R-:W-:Y:S02]  /*1200*/  PRMT R13, R14.reuse, 0x7771, RZ ;  /* 0x000077710e0d7816 */ /* 0x040fe400000000ff */
[----:B------:R-:W-:Y:S01]  /*1210*/  PRMT R15, R15, 0x7770, RZ ;  /* 0x000077700f0f7816 */ /* 0x000fe200000000ff */
[----:B------:R-:W-:Y:S01]  /*1220*/  STL.U8 [R24+-0x1], R17 ;  /* 0xffffff1118007387 */ /* 0x000fe20000100000 */
[----:B------:R-:W-:-:S03]  /*1230*/  PRMT R14, R14, 0x7770, RZ ;  /* 0x000077700e0e7816 */ /* 0x000fc600000000ff */
[----:B------:R-:W-:Y:S04]  /*1240*/  STL.U8 [R24], R16 ;  /* 0x0000001018007387 */ /* 0x000fe80000100000 */
[----:B------:R-:W-:Y:S04]  /*1250*/  STL.U8 [R24+0x8], R6 ;  /* 0x0000080618007387 */ /* 0x000fe80000100000 */
[----:B------:R-:W-:Y:S04]  /*1260*/  STL.U8 [R24+0x7], R9 ;  /* 0x0000070918007387 */ /* 0x000fe80000100000 */
[----:B------:R-:W-:Y:S04]  /*1270*/  STL.U8 [R24+0x5], R15 ;  /* 0x0000050f18007387 */ /* 0x000fe80000100000 */
[----:B------:R-:W-:Y:S04]  /*1280*/  STL.U8 [R24+0x6], R10 ;  /* 0x0000060a18007387 */ /* 0x000fe80000100000 */
[----:B------:R-:W-:Y:S04]  /*1290*/  STL.U8 [R24+0x4], R11 ;  /* 0x0000040b18007387 */ /* 0x000fe80000100000 */
[----:B------:R-:W-:Y:S04]  /*12a0*/  STL.U8 [R24+0x3], R12 ;  /* 0x0000030c18007387 */ /* 0x000fe80000100000 */
[----:B------:R-:W-:Y:S04]  /*12b0*/  STL.U8 [R24+0x1], R14 ;  /* 0x0000010e18007387 */ /* 0x000fe80000100000 */
[----:B------:R0:W-:Y:S02]  /*12c0*/  STL.U8 [R24+0x2], R13 ;  /* 0x0000020d18007387 */ /* 0x0001e40000100000 */
[----:B0-----:R-:W-:Y:S01]  /*12d0*/  VIADD R24, R24, 0x10 ;  /* 0x0000001018187836 */ /* 0x001fe20000000000 */
[----:B------:R-:W-:Y:S06]  /*12e0*/  @P0 BRA `(.L_x_12) ;  /* 0xfffffffc00680947 */ /* 0x000fec000383ffff */
.L_x_11:
[----:B------:R-:W-:Y:S05]  /*12f0*/  @!P1 BRA `(.L_x_10) ;  /* 0x0000000000c89947 */ /* 0x000fea0003800000 */
[----:B------:R-:W-:Y:S02]  /*1300*/  ISETP.GE.U32.AND P0, PT, R26, 0x8, PT ;  /* 0x000000081a00780c */ /* 0x000fe40003f06070 */
[----:B--2---:R-:W-:-:S04]  /*1310*/  LOP3.LUT R14, R5, 0x7, RZ, 0xc0, !PT ;  /* 0x00000007050e7812 */ /* 0x004fc800078ec0ff */
[----:B------:R-:W-:-:S07]  /*1320*/  ISETP.NE.AND P1, PT, R14, RZ, PT ;  /* 0x000000ff0e00720c */ /* 0x000fce0003f25270 */
[----:B------:R-:W-:Y:S06]  /*1330*/  @!P0 BRA `(.L_x_13) ;  /* 0x00000000004c8947 */ /* 0x000fec0003800000 */
[----:B------:R-:W-:-:S05]  /*1340*/  IMAD.IADD R13, R1, 0x1, R0 ;  /* 0x00000001010d7824 */ /* 0x000fca00078e0200 */
[----:B------:R-:W2:Y:S01]  /*1350*/  LDL.U8 R3, [R13] ;  /* 0x000000000d037983 */ /* 0x000ea20000100000 */
[----:B------:R-:W-:-:S05]  /*1360*/  IADD3 R12, PT, PT, R1, R0, R2 ;  /* 0x00000000010c7210 */ /* 0x000fca0007ffe002 */
[----:B--2---:R0:W-:Y:S04]  /*1370*/  STL.U8 [R12+0x10], R3 ;  /* 0x000010030c007387 */ /* 0x0041e80000100000 */
[----:B------:R-:W2:Y:S04]  /*1380*/  LDL.U8 R4, [R13+0x1] ;  /* 0x000001000d047983 */ /* 0x000ea80000100000 */
[----:B--2---:R1:W-:Y:S04]  /*1390*/  STL.U8 [R12+0x11], R4 ;  /* 0x000011040c007387 */ /* 0x0043e80000100000 */
[----:B------:R-:W2:Y:S04]  /*13a0*/  LDL.U8 R6, [R13+0x2] ;  /* 0x000002000d067983 */ /* 0x000ea80000100000 */
[----:B--2---:R2:W-:Y:S04]  /*13b0*/  STL.U8 [R12+0x12], R6 ;  /* 0x000012060c007387 */ /* 0x0045e80000100000 */
[----:B------:R-:W3:Y:S04]  /*13c0*/  LDL.U8 R9, [R13+0x3] ;  /* 0x000003000d097983 */ /* 0x000ee80000100000 */
[----:B---3--:R2:W-:Y:S04]  /*13d0*/  STL.U8 [R12+0x13], R9 ;  /* 0x000013090c007387 */ /* 0x0085e80000100000 */
[----:B------:R-:W3:Y:S04]  /*13e0*/  LDL.U8 R10, [R13+0x4] ;  /* 0x000004000d0a7983 */ /* 0x000ee80000100000 */
[----:B---3--:R2:W-:Y:S04]  /*13f0*/  STL.U8 [R12+0x14], R10 ;  /* 0x0000140a0c007387 */ /* 0x0085e80000100000 */
[----:B------:R-:W3:Y:S04]  /*1400*/  LDL.U8 R11, [R13+0x5] ;  /* 0x000005000d0b7983 */ /* 0x000ee80000100000 */
[----:B---3--:R2:W-:Y:S04]  /*1410*/  STL.U8 [R12+0x15], R11 ;  /* 0x0000150b0c007387 */ /* 0x0085e80000100000 */
[----:B0-----:R-:W3:Y:S04]  /*1420*/  LDL.U8 R3, [R13+0x6] ;  /* 0x000006000d037983 */ /* 0x001ee80000100000 */
[----:B---3--:R2:W-:Y:S04]  /*1430*/  STL.U8 [R12+0x16], R3 ;  /* 0x000016030c007387 */ /* 0x0085e80000100000 */
[----:B-1----:R-:W3:Y:S01]  /*1440*/  LDL.U8 R4, [R13+0x7] ;  /* 0x000007000d047983 */ /* 0x002ee20000100000 */
[----:B------:R-:W-:-:S03]  /*1450*/  VIADD R0, R0, 0x8 ;  /* 0x0000000800007836 */ /* 0x000fc60000000000 */
[----:B---3--:R2:W-:Y:S04]  /*1460*/  STL.U8 [R12+0x17], R4 ;  /* 0x000017040c007387 */ /* 0x0085e80000100000 */
.L_x_13:
        /* <DEDUP_REMOVED lines=13> */
[----:B------:R-:W2:Y:S01]  /*1540*/  LDL.U8 R9, [R11+0x3] ;  /* 0x000003000b097983 */ /* 0x000ea20000100000 */
[----:B------:R-:W-:-:S03]  /*1550*/  VIADD R0, R0, 0x4 ;  /* 0x0000000400007836 */ /* 0x000fc60000000000 */
[----:B--2---:R0:W-:Y:S04]  /*1560*/  STL.U8 [R12+0x13], R9 ;  /* 0x000013090c007387 */ /* 0x0041e80000100000 */
.L_x_14:
[----:B------:R-:W-:Y:S05]  /*1570*/  @!P1 BRA `(.L_x_10) ;  /* 0x0000000000289947 */ /* 0x000fea0003800000 */
[--C-:B0-----:R-:W-:Y:S01]  /*1580*/  IADD3 R6, PT, PT, R25, R2, R0.reuse ;  /* 0x0000000219067210 */ /* 0x101fe20007ffe000 */
[----:B------:R-:W-:Y:S02]  /*1590*/  IMAD.IADD R4, R1, 0x1, R0 ;  /* 0x0000000101047824 */ /* 0x000fe400078e0200 */
[----:B------:R-:W-:-:S07]  /*15a0*/  IMAD.MOV R0, RZ, RZ, -R10 ;  /* 0x000000ffff007224 */ /* 0x000fce00078e0a0a */
.L_x_15:
[----:B------:R0:W2:Y:S01]  /*15b0*/  LDL.U8 R3, [R4] ;  /* 0x0000000004037983 */ /* 0x0000a20000100000 */
[----:B------:R-:W-:-:S05]  /*15c0*/  VIADD R0, R0, 0x1 ;  /* 0x0000000100007836 */ /* 0x000fca0000000000 */
[----:B------:R-:W-:Y:S01]  /*15d0*/  ISETP.NE.AND P0, PT, R0, RZ, PT ;  /* 0x000000ff0000720c */ /* 0x000fe20003f05270 */
[----:B0-----:R-:W-:Y:S01]  /*15e0*/  VIADD R4, R4, 0x1 ;  /* 0x0000000104047836 */ /* 0x001fe20000000000 */
[----:B--2---:R0:W-:Y:S02]  /*15f0*/  STL.U8 [R6], R3 ;  /* 0x0000000306007387 */ /* 0x0041e40000100000 */
[----:B0-----:R-:W-:-:S09]  /*1600*/  VIADD R6, R6, 0x1 ;  /* 0x0000000106067836 */ /* 0x001fd20000000000 */
[----:B------:R-:W-:Y:S05]  /*1610*/  @P0 BRA `(.L_x_15) ;  /* 0xfffffffc00e40947 */ /* 0x000fea000383ffff */
.L_x_10:
[----:B------:R1:W-:Y:S01]  /*1620*/  STL.128 [R1+0x110], RZ ;  /* 0x000110ff01007387 */ /* 0x0003e20000100c00 */
[----:B------:R-:W-:Y:S01]  /*1630*/  ISETP.NE.U32.AND P0, PT, R7, RZ, PT ;  /* 0x000000ff0700720c */ /* 0x000fe20003f05070 */
[----:B------:R-:W-:Y:S02]  /*1640*/  VIADD R0, R1, 0x130 ;  /* 0x0000013001007836 */ /* 0x000fe40000000000 */
[----:B------:R1:W-:Y:S01]  /*1650*/  STL.128 [R1+0x120], RZ ;  /* 0x000120ff01007387 */ /* 0x0003e20000100c00 */
[----:B------:R-:W-:-:S03]  /*1660*/  ISETP.NE.AND.EX P0, PT, R8, RZ, PT, P0 ;  /* 0x000000ff0800720c */ /* 0x000fc60003f05300 */
[----:B------:R1:W-:Y:S04]  /*1670*/  STL.128 [R1+0x130], RZ ;  /* 0x000130ff01007387 */ /* 0x0003e80000100c00 */
        /* <DEDUP_REMOVED lines=12> */
[----:B------:R1:W-:Y:S01]  /*1740*/  STL.128 [R1+0x200], RZ ;  /* 0x000200ff01007387 */ /* 0x0003e20000100c00 */
[----:B------:R-:W-:Y:S05]  /*1750*/  @!P0 BRA `(.L_x_16) ;  /* 0x0000000c00588947 */ /* 0x000fea0003800000 */
[C---:B------:R-:W-:Y:S01]  /*1760*/  ISETP.GE.U32.AND P1, PT, R7.reuse, 0x10, PT ;  /* 0x000000100700780c */ /* 0x040fe20003f26070 */
[----:B0-2---:R-:W-:Y:S01]  /*1770*/  IMAD.MOV.U32 R4, RZ, RZ, RZ ;  /* 0x000000ffff047224 */ /* 0x005fe200078e00ff */
[----:B------:R-:W-:Y:S02]  /*1780*/  LOP3.LUT R30, R7, 0xf, RZ, 0xc0, !PT ;  /* 0x0000000f071e7812 */ /* 0x000fe400078ec0ff */
[----:B------:R-:W-:Y:S02]  /*1790*/  ISETP.GE.U32.AND.EX P1, PT, R8, RZ, PT, P1 ;  /* 0x000000ff0800720c */ /* 0x000fe40003f26110 */
[----:B------:R-:W-:-:S04]  /*17a0*/  ISETP.NE.U32.AND P0, PT, R30, RZ, PT ;  /* 0x000000ff1e00720c */ /* 0x000fc80003f05070 */
[----:B------:R-:W-:-:S07]  /*17b0*/  ISETP.NE.AND.EX P0, PT, RZ, RZ, PT, P0 ;  /* 0x000000ffff00720c */ /* 0x000fce0003f05300 */
[----:B------:R-:W-:Y:S06]  /*17c0*/  @!P1 BRA `(.L_x_17) ;  /* 0x0000000000d89947 */ /* 0x000fec0003800000 */
[----:B------:R-:W-:Y:S01]  /*17d0*/  LOP3.LUT R29, R7, 0xfffffff0, RZ, 0xc0, !PT ;  /* 0xfffffff0071d7812 */ /* 0x000fe200078ec0ff */
[----:B------:R-:W-:Y:S02]  /*17e0*/  IMAD.MOV.U32 R4, RZ, RZ, RZ ;  /* 0x000000ffff047224 */ /* 0x000fe400078e00ff */
[----:B------:R-:W-:-:S07]  /*17f0*/  IMAD.MOV.U32 R31, RZ, RZ, RZ ;  /* 0x000000ffff1f7224 */ /* 0x000fce00078e00ff */
.L_x_18:
[----:B------:R-:W-:-:S05]  /*1800*/  IMAD.IADD R28, R1, 0x1, R4 ;  /* 0x00000001011c7824 */ /* 0x000fca00078e0204 */
[----:B------:R-:W2:Y:S04]  /*1810*/  LDL.128 R16, [R28+0x10] ;  /* 0x000010001c107983 */ /* 0x000ea80000100c00 */
[----:B------:R-:W3:Y:S01]  /*1820*/  LDL.128 R12, [R28+0x110] ;  /* 0x000110001c0c7983 */ /* 0x000ee20000100c00 */
[----:B------:R-:W-:-:S05]  /*1830*/  IADD3 R4, P1, PT, R4, 0x10, RZ ;  /* 0x0000001004047810 */ /* 0x000fca0007f3e0ff */
[----:B------:R-:W-:Y:S01]  /*1840*/  IMAD.X R31, RZ, RZ, R31, P1 ;  /* 0x000000ffff1f7224 */ /* 0x000fe200008e061f */
[C---:B--2---:R-:W-:Y:S02]  /*1850*/  PRMT R24, R16.reuse, 0x7771, RZ ;  /* 0x0000777110187816 */ /* 0x044fe400000000ff */
[C---:B------:R-:W-:Y:S02]  /*1860*/  PRMT R25, R16.reuse, 0x7770, RZ ;  /* 0x0000777010197816 */ /* 0x040fe400000000ff */
[----:B------:R-:W-:Y:S01]  /*1870*/  PRMT R23, R16, 0x7772, RZ ;  /* 0x0000777210177816 */ /* 0x000fe200000000ff */
[----:B------:R-:W-:Y:S01]  /*1880*/  IMAD.U32 R24, R24, 0x10000, RZ ;  /* 0x0001000018187824 */ /* 0x000fe200078e00ff */
[----:B------:R-:W-:Y:S01]  /*1890*/  PRMT R26, R16, 0x7773, RZ ;  /* 0x00007773101a7816 */ /* 0x000fe200000000ff */
[----:B------:R-:W-:Y:S01]  /*18a0*/  IMAD.SHL.U32 R25, R25, 0x1000000, RZ ;  /* 0x0100000019197824 */ /* 0x000fe200078e00ff */
[C---:B------:R-:W-:Y:S01]  /*18b0*/  PRMT R11, R18.reuse, 0x7771, RZ ;  /* 0x00007771120b7816 */ /* 0x040fe200000000ff */
[----:B------:R-:W-:Y:S01]  /*18c0*/  IMAD.SHL.U32 R23, R23, 0x100, RZ ;  /* 0x0000010017177824 */ /* 0x000fe200078e00ff */
[----:B------:R-:W-:-:S02]  /*18d0*/  PRMT R16, R18, 0x7770, RZ ;  /* 0x0000777012107816 */ /* 0x000fc400000000ff */
[----:B------:R-:W-:Y:S02]  /*18e0*/  PRMT R6, R19, 0x7771, RZ ;  /* 0x0000777113067816 */ /* 0x000fe400000000ff */
[----:B------:R-:W-:Y:S02]  /*18f0*/  PRMT R21, R17, 0x7771, RZ ;  /* 0x0000777111157816 */ /* 0x000fe400000000ff */
[C---:B------:R-:W-:Y:S02]  /*1900*/  PRMT R10, R18.reuse, 0x7772, RZ ;  /* 0x00007772120a7816 */ /* 0x040fe400000000ff */
[----:B------:R-:W-:Y:S01]  /*1910*/  PRMT R27, R18, 0x7773, RZ ;  /* 0x00007773121b7816 */ /* 0x000fe200000000ff */
[----:B------:R-:W-:Y:S01]  /*1920*/  IMAD.U32 R18, R11, 0x10000, RZ ;  /* 0x000100000b127824 */ /* 0x000fe200078e00ff */
[----:B------:R-:W-:Y:S01]  /*1930*/  PRMT R9, R19, 0x7770, RZ ;  /* 0x0000777013097816 */ /* 0x000fe200000000ff */
[----:B------:R-:W-:Y:S01]  /*1940*/  IMAD.SHL.U32 R11, R16, 0x1000000, RZ ;  /* 0x01000000100b7824 */ /* 0x000fe200078e00ff */
[C---:B------:R-:W-:Y:S01]  /*1950*/  PRMT R22, R17.reuse, 0x7770, RZ ;  /* 0x0000777011167816 */ /* 0x040fe200000000ff */
[----:B------:R-:W-:Y:S01]  /*1960*/  IMAD.U32 R16, R6, 0x10000, RZ ;  /* 0x0001000006107824 */ /* 0x000fe200078e00ff */
[----:B------:R-:W-:Y:S01]  /*1970*/  PRMT R20, R17, 0x7772, RZ ;  /* 0x0000777211147816 */ /* 0x000fe200000000ff */
[----:B------:R-:W-:Y:S01]  /*1980*/  IMAD.U32 R21, R21, 0x10000, RZ ;  /* 0x0001000015157824 */ /* 0x000fe200078e00ff */
[----:B------:R-:W-:Y:S01]  /*1990*/  PRMT R3, R19, 0x7772, RZ ;  /* 0x0000777213037816 */ /* 0x000fe200000000ff */
[----:B------:R-:W-:Y:S01]  /*19a0*/  IMAD.SHL.U32 R6, R9, 0x1000000, RZ ;  /* 0x0100000009067824 */ /* 0x000fe200078e00ff */
[----:B------:R-:W-:Y:S01]  /*19b0*/  LOP3.LUT R16, R16, 0xff0000, RZ, 0xc0, !PT ;  /* 0x00ff000010107812 */ /* 0x000fe200078ec0ff */
[----:B------:R-:W-:Y:S01]  /*19c0*/  IMAD.SHL.U32 R22, R22, 0x1000000, RZ ;  /* 0x0100000016167824 */ /* 0x000fe200078e00ff */
[----:B------:R-:W-:Y:S01]  /*19d0*/  LOP3.LUT R24, R24, 0xff0000, RZ, 0xc0, !PT ;  /* 0x00ff000018187812 */ /* 0x000fe200078ec0ff */
[----:B------:R-:W-:Y:S01]  /*19e0*/  IMAD.SHL.U32 R20, R20, 0x100, RZ ;  /* 0x0000010014147824 */ /* 0x000fe200078e00ff */
[----:B------:R-:W-:Y:S01]  /*19f0*/  LOP3.LUT R21, R21, 0xff0000, RZ, 0xc0, !PT ;  /* 0x00ff000015157812 */ /* 0x000fe200078ec0ff */
[----:B------:R-:W-:Y:S01]  /*1a00*/  IMAD.SHL.U32 R9, R10, 0x100, RZ ;  /* 0x000001000a097824 */ /* 0x000fe200078e00ff */
[----:B------:R-:W-:-:S02]  /*1a10*/  LOP3.LUT R18, R18, 0xff0000, RZ, 0xc0, !PT ;  /* 0x00ff000012127812 */ /* 0x000fc400078ec0ff */
[----:B---3--:R-:W-:Y:S01]  /*1a20*/  LOP3.LUT R15, R16, R6, R15, 0xfe, !PT ;  /* 0x00000006100f7212 */ /* 0x008fe200078efe0f */
[----:B------:R-:W-:Y:S01]  /*1a30*/  IMAD.SHL.U32 R6, R3, 0x100, RZ ;  /* 0x0000010003067824 */ /* 0x000fe200078e00ff */
[----:B------:R-:W-:Y:S02]  /*1a40*/  PRMT R17, R17, 0x7773, RZ ;  /* 0x0000777311117816 */ /* 0x000fe400000000ff */
[----:B------:R-:W-:Y:S02]  /*1a50*/  PRMT R19, R19, 0x7773, RZ ;  /* 0x0000777313137816 */ /* 0x000fe400000000ff */
[----:B------:R-:W-:Y:S02]  /*1a60*/  LOP3.LUT R12, R24, R25, R12, 0xfe, !PT ;  /* 0x00000019180c7212 */ /* 0x000fe400078efe0c */
[----:B------:R-:W-:Y:S02]  /*1a70*/  LOP3.LUT R13, R21, R22, R13, 0xfe, !PT ;  /* 0x00000016150d7212 */ /* 0x000fe400078efe0d */
[----:B------:R-:W-:-:S02]  /*1a80*/  LOP3.LUT R14, R18, R11, R14, 0xfe, !PT ;  /* 0x0000000b120e7212 */ /* 0x000fc400078efe0e */
[----:B------:R-:W-:Y:S02]  /*1a90*/  LOP3.LUT R12, R26, R23, R12, 0xfe, !PT ;  /* 0x000000171a0c7212 */ /* 0x000fe400078efe0c */
[----:B------:R-:W-:Y:S02]  /*1aa0*/  LOP3.LUT R13, R17, R20, R13, 0xfe, !PT ;  /* 0x00000014110d7212 */ /* 0x000fe400078efe0d */
[----:B------:R-:W-:Y:S02]  /*1ab0*/  LOP3.LUT R14, R27, R9, R14, 0xfe, !PT ;  /* 0x000000091b0e7212 */ /* 0x000fe400078efe0e */
[----:B------:R-:W-:Y:S02]  /*1ac0*/  LOP3.LUT R15, R19, R6, R15, 0xfe, !PT ;  /* 0x00000006130f7212 */ /* 0x000fe400078efe0f */
[----:B------:R-:W-:-:S03]  /*1ad0*/  IADD3 R3, P2, PT, R4, -R29, RZ ;  /* 0x8000001d04037210 */ /* 0x000fc60007f5e0ff */
[----:B------:R0:W-:Y:S01]  /*1ae0*/  STL.128 [R28+0x110], R12 ;  /* 0x0001100c1c007387 */ /* 0x0001e20000100c00 */
[----:B------:R-:W-:Y:S01]  /*1af0*/  ISETP.NE.U32.AND P1, PT, R3, RZ, PT ;  /* 0x000000ff0300720c */ /* 0x000fe20003f25070 */
[----:B------:R-:W-:-:S05]  /*1b00*/  IMAD.X R3, R31, 0x1, ~R8, P2 ;  /* 0x000000011f037824 */ /* 0x000fca00010e0e08 */
[----:B------:R-:W-:-:S13]  /*1b10*/  ISETP.NE.AND.EX P1, PT, R3, RZ, PT, P1 ;  /* 0x000000ff0300720c */ /* 0x000fda0003f25310 */
[----:B0-----:R-:W-:Y:S05]  /*1b20*/  @P1 BRA `(.L_x_18) ;  /* 0xfffffffc00341947 */ /* 0x001fea000383ffff */
.L_x_17:
[----:B------:R-:W-:Y:S05]  /*1b30*/  @!P0 BRA `(.L_x_16) ;  /* 0x0000000800608947 */ /* 0x000fea0003800000 */
[----:B------:R-:W-:Y:S02]  /*1b40*/  ISETP.GE.U32.AND P0, PT, R30, 0x8, PT ;  /* 0x000000081e00780c */ /* 0x000fe40003f06070 */
[----:B------:R-:W-:Y:S02]  /*1b50*/  LOP3.LUT R17, R7, 0x7, RZ, 0xc0, !PT ;  /* 0x0000000707117812 */ /* 0x000fe400078ec0ff */
[----:B------:R-:W-:Y:S02]  /*1b60*/  ISETP.GE.U32.AND.EX P0, PT, RZ, RZ, PT, P0 ;  /* 0x000000ffff00720c */ /* 0x000fe40003f06100 */
[----:B------:R-:W-:-:S04]  /*1b70*/  ISETP.NE.U32.AND P1, PT, R17, RZ, PT ;  /* 0x000000ff1100720c */ /* 0x000fc80003f25070 */
[----:B------:R-:W-:-:S07]  /*1b80*/  ISETP.NE.AND.EX P1, PT, RZ, RZ, PT, P1 ;  /* 0x000000ffff00720c */ /* 0x000fce0003f25310 */
[----:B------:R-:W-:Y:S06]  /*1b90*/  @!P0 BRA `(.L_x_19) ;  /* 0x00000004003c8947 */ /* 0x000fec0003800000 */
[----:B------:R-:W-:Y:S01]  /*1ba0*/  LOP3.LUT R6, R4, 0xfffffffc, RZ, 0xc0, !PT ;  /* 0xfffffffc04067812 */ /* 0x000fe200078ec0ff */
[----:B------:R-:W-:-:S04]  /*1bb0*/  IMAD.IADD R15, R1, 0x1, R4 ;  /* 0x00000001010f7824 */ /* 0x000fc800078e0204 */
[----:B------:R-:W-:Y:S01]  /*1bc0*/  IMAD.IADD R18, R1, 0x1, R6 ;  /* 0x0000000101127824 */ /* 0x000fe200078e0206 */
[----:B------:R-:W2:Y:S04]  /*1bd0*/  LDL.U8 R3, [R15+0x10] ;  /* 0x000010000f037983 */ /* 0x000ea80000100000 */
[----:B------:R-:W3:Y:S01]  /*1be0*/  LDL R12, [R18+0x110] ;  /* 0x00011000120c7983 */ /* 0x000ee20000100800 */
[C---:B------:R-:W-:Y:S02]  /*1bf0*/  IMAD.SHL.U32 R6, R4.reuse, 0x8, RZ ;  /* 0x0000000804067824 */ /* 0x040fe400078e00ff */
[----:B------:R-:W-:-:S03]  /*1c00*/  VIADD R9, R4, 0x1 ;  /* 0x0000000104097836 */ /* 0x000fc60000000000 */
[----:B------:R-:W-:Y:S02]  /*1c10*/  LOP3.LUT R10, R6, 0x18, RZ, 0xc, !PT ;  /* 0x00000018060a7812 */ /* 0x000fe400078e0cff */
[----:B------:R-:W-:-:S05]  /*1c20*/  LOP3.LUT R6, R9, 0xfffffffc, RZ, 0xc0, !PT ;  /* 0xfffffffc09067812 */ /* 0x000fca00078ec0ff */
[----:B------:R-:W-:Y:S01]  /*1c30*/  IMAD.IADD R16, R1, 0x1, R6 ;  /* 0x0000000101107824 */ /* 0x000fe200078e0206 */
[----:B--2---:R-:W-:-:S04]  /*1c40*/  SHF.L.U32 R3, R3, R10, RZ ;  /* 0x0000000a03037219 */ /* 0x004fc800000006ff */
[----:B---3--:R-:W-:-:S05]  /*1c50*/  LOP3.LUT R3, R3, R12, RZ, 0xfc, !PT ;  /* 0x0000000c03037212 */ /* 0x008fca00078efcff */
[----:B------:R0:W-:Y:S04]  /*1c60*/  STL [R18+0x110], R3 ;  /* 0x0001100312007387 */ /* 0x0001e80000100800 */
[----:B------:R-:W2:Y:S04]  /*1c70*/  LDL.U8 R6, [R15+0x11] ;  /* 0x000011000f067983 */ /* 0x000ea80000100000 */
[----:B------:R-:W3:Y:S01]  /*1c80*/  LDL R12, [R16+0x110] ;  /* 0x00011000100c7983 */ /* 0x000ee20000100800 */
[----:B------:R-:W-:Y:S02]  /*1c90*/  IMAD.SHL.U32 R9, R9, 0x8, RZ ;  /* 0x0000000809097824 */ /* 0x000fe400078e00ff */
[----:B------:R-:W-:-:S03]  /*1ca0*/  VIADD R11, R4, 0x2 ;  /* 0x00000002040b7836 */ /* 0x000fc60000000000 */
[----:B------:R-:W-:-:S04]  /*1cb0*/  LOP3.LUT R9, R9, 0x18, RZ, 0xc, !PT ;  /* 0x0000001809097812 */ /* 0x000fc800078e0cff */
[----:B--2---:R-:W-:Y:S02]  /*1cc0*/  SHF.L.U32 R9, R6, R9, RZ ;  /* 0x0000000906097219 */ /* 0x004fe400000006ff */
[----:B------:R-:W-:Y:S02]  /*1cd0*/  LOP3.LUT R6, R11, 0xfffffffc, RZ, 0xc0, !PT ;  /* 0xfffffffc0b067812 */ /* 0x000fe400078ec0ff */
[----:B---3--:R-:W-:-:S03]  /*1ce0*/  LOP3.LUT R9, R9, R12, RZ, 0xfc, !PT ;  /* 0x0000000c09097212 */ /* 0x008fc600078efcff */
[----:B------:R-:W-:Y:S02]  /*1cf0*/  IMAD.IADD R14, R1, 0x1, R6 ;  /* 0x00000001010e7824 */ /* 0x000fe400078e0206 */
[----:B------:R2:W-:Y:S04]  /*1d00*/  STL [R16+0x110], R9 ;  /* 0x0001100910007387 */ /* 0x0005e80000100800 */
[----:B0-----:R-:W3:Y:S04]  /*1d10*/  LDL.U8 R3, [R15+0x12] ;  /* 0x000012000f037983 */ /* 0x001ee80000100000 */
[----:B------:R-:W4:Y:S01]  /*1d20*/  LDL R12, [R14+0x110] ;  /* 0x000110000e0c7983 */ /* 0x000f220000100800 */
[----:B------:R-:W-:-:S02]  /*1d30*/  IMAD.SHL.U32 R6, R11, 0x8, RZ ;  /* 0x000000080b067824 */ /* 0x000fc400078e00ff */
[----:B------:R-:W-:-:S03]  /*1d40*/  VIADD R11, R4, 0x3 ;  /* 0x00000003040b7836 */ /* 0x000fc60000000000 */
[----:B------:R-:W-:-:S04]  /*1d50*/  LOP3.LUT R6, R6, 0x18, RZ, 0xc, !PT ;  /* 0x0000001806067812 */ /* 0x000fc800078e0cff */
[----:B---3--:R-:W-:Y:S02]  /*1d60*/  SHF.L.U32 R3, R3, R6, RZ ;  /* 0x0000000603037219 */ /* 0x008fe400000006ff */
[----:B------:R-:W-:Y:S02]  /*1d70*/  LOP3.LUT R6, R11, 0xfffffffc, RZ, 0xc0, !PT ;  /* 0xfffffffc0b067812 */ /* 0x000fe400078ec0ff */
[----:B----4-:R-:W-:-:S03]  /*1d80*/  LOP3.LUT R3, R3, R12, RZ, 0xfc, !PT ;  /* 0x0000000c03037212 */ /* 0x010fc600078efcff */
[----:B------:R-:W-:Y:S02]  /*1d90*/  IMAD.IADD R18, R1, 0x1, R6 ;  /* 0x0000000101127824 */ /* 0x000fe400078e0206 */
[----:B------:R0:W-:Y:S04]  /*1da0*/  STL [R14+0x110], R3 ;  /* 0x000110030e007387 */ /* 0x0001e80000100800 */
[----:B------:R-:W3:Y:S04]  /*1db0*/  LDL.U8 R6, [R15+0x13] ;  /* 0x000013000f067983 */ /* 0x000ee80000100000 */
[----:B------:R-:W4:Y:S01]  /*1dc0*/  LDL R12, [R18+0x110] ;  /* 0x00011000120c7983 */ /* 0x000f220000100800 */
[----:B--2---:R-:W-:-:S02]  /*1dd0*/  IMAD.SHL.U32 R9, R11, 0x8, RZ ;  /* 0x000000080b097824 */ /* 0x004fc400078e00ff */
[----:B------:R-:W-:-:S03]  /*1de0*/  VIADD R11, R4, 0x4 ;  /* 0x00000004040b7836 */ /* 0x000fc60000000000 */
[----:B------:R-:W-:-:S04]  /*1df0*/  LOP3.LUT R9, R9, 0x18, RZ, 0xc, !PT ;  /* 0x0000001809097812 */ /* 0x000fc800078e0cff */
[----:B---3--:R-:W-:Y:S02]  /*1e00*/  SHF.L.U32 R9, R6, R9, RZ ;  /* 0x0000000906097219 */ /* 0x008fe400000006ff */
[----:B------:R-:W-:Y:S02]  /*1e10*/  LOP3.LUT R6, R11, 0xfffffffc, RZ, 0xc0, !PT ;  /* 0xfffffffc0b067812 */ /* 0x000fe400078ec0ff */
[----:B----4-:R-:W-:-:S03]  /*1e20*/  LOP3.LUT R9, R9, R12, RZ, 0xfc, !PT ;  /* 0x0000000c09097212 */ /* 0x010fc600078efcff */
[----:B------:R-:W-:Y:S02]  /*1e30*/  IMAD.IADD R16, R1, 0x1, R6 ;  /* 0x0000000101107824 */ /* 0x000fe400078e0206 */
[----:B------:R2:W-:Y:S04]  /*1e40*/  STL [R18+0x110], R9 ;  /* 0x0001100912007387 */ /* 0x0005e80000100800 */
[----:B0-----:R-:W3:Y:S04]  /*1e50*/  LDL.U8 R3, [R15+0x14] ;  /* 0x000014000f037983 */ /* 0x001ee80000100000 */
[----:B------:R-:W4:Y:S01]  /*1e60*/  LDL R12, [R16+0x110] ;  /* 0x00011000100c7983 */ /* 0x000f220000100800 */
[----:B------:R-:W-:-:S05]  /*1e70*/  VIADD R11, R4, 0x5 ;  /* 0x00000005040b7836 */ /* 0x000fca0000000000 */
[----:B------:R-:W-:-:S05]  /*1e80*/  LOP3.LUT R6, R11, 0xfffffffc, RZ, 0xc0, !PT ;  /* 0xfffffffc0b067812 */ /* 0x000fca00078ec0ff */
[----:B------:R-:W-:Y:S01]  /*1e90*/  IMAD.IADD R14, R1, 0x1, R6 ;  /* 0x00000001010e7824 */ /* 0x000fe200078e0206 */
[----:B---3--:R-:W-:-:S04]  /*1ea0*/  SHF.L.U32 R3, R3, R10, RZ ;  /* 0x0000000a03037219 */ /* 0x008fc800000006ff */
[----:B----4-:R-:W-:-:S05]  /*1eb0*/  LOP3.LUT R3, R3, R12, RZ, 0xfc, !PT ;  /* 0x0000000c03037212 */ /* 0x010fca00078efcff */
[----:B------:R0:W-:Y:S04]  /*1ec0*/  STL [R16+0x110], R3 ;  /* 0x0001100310007387 */ /* 0x0001e80000100800 */
[----:B------:R-:W3:Y:S04]  /*1ed0*/  LDL.U8 R6, [R15+0x15] ;  /* 0x000015000f067983 */ /* 0x000ee80000100000 */
[----:B------:R-:W4:Y:S01]  /*1ee0*/  LDL R10, [R14+0x110] ;  /* 0x000110000e0a7983 */ /* 0x000f220000100800 */
[----:B--2---:R-:W-:Y:S02]  /*1ef0*/  IMAD.SHL.U32 R9, R11, 0x8, RZ ;  /* 0x000000080b097824 */ /* 0x004fe400078e00ff */
        /* <DEDUP_REMOVED lines=22> */
[----:B---3--:R-:W-:-:S04]  /*2060*/  SHF.L.U32 R6, R6, R9, RZ ;  /* 0x0000000906067219 */ /* 0x008fc800000006ff */
[----:B----4-:R-:W-:-:S05]  /*2070*/  LOP3.LUT R6, R6, R11, RZ, 0xfc, !PT ;  /* 0x0000000b06067212 */ /* 0x010fca00078efcff */
[----:B------:R0:W-:Y:S02]  /*2080*/  STL [R13+0x110], R6 ;  /* 0x000110060d007387 */ /* 0x0001e40000100800 */
.L_x_19:
[----:B------:R-:W-:Y:S05]  /*2090*/  @!P1 BRA `(.L_x_16) ;  /* 0x0000000400089947 */ /* 0x000fea0003800000 */
[----:B------:R-:W-:Y:S01]  /*20a0*/  ISETP.GE.U32.AND P0, PT, R17, 0x4, PT ;  /* 0x000000041100780c */ /* 0x000fe20003f06070 */
[----:B------:R-:W-:Y:S01]  /*20b0*/  IMAD.MOV.U32 R14, RZ, RZ, RZ ;  /* 0x000000ffff0e7224 */ /* 0x000fe200078e00ff */
[----:B0-----:R-:W-:Y:S02]  /*20c0*/  LOP3.LUT R12, R7, 0x3, RZ, 0xc0, !PT ;  /* 0x00000003070c7812 */ /* 0x001fe400078ec0ff */
[----:B------:R-:W-:Y:S02]  /*20d0*/  ISETP.GE.U32.AND.EX P0, PT, RZ, RZ, PT, P0 ;  /* 0x000000ffff00720c */ /* 0x000fe40003f06100 */
[----:B------:R-:W-:-:S04]  /*20e0*/  ISETP.NE.U32.AND P1, PT, R12, RZ, PT ;  /* 0x000000ff0c00720c */ /* 0x000fc80003f25070 */
[----:B------:R-:W-:-:S07]  /*20f0*/  ISETP.NE.AND.EX P1, PT, R14, RZ, PT, P1 ;  /* 0x000000ff0e00720c */ /* 0x000fce0003f25310 */
        /* <DEDUP_REMOVED lines=8> */
[----:B------:R-:W-:-:S04]  /*2180*/  LOP3.LUT R6, R6, 0x18, RZ, 0xc, !PT ;  /* 0x0000001806067812 */ /* 0x000fc800078e0cff */
[----:B--2---:R-:W-:Y:S02]  /*2190*/  SHF.L.U32 R3, R3, R6, RZ ;  /* 0x0000000603037219 */ /* 0x004fe400000006ff */
[----:B------:R-:W-:Y:S02]  /*21a0*/  LOP3.LUT R6, R9, 0xfffffffc, RZ, 0xc0, !PT ;  /* 0xfffffffc09067812 */ /* 0x000fe400078ec0ff */
[----:B---3--:R-:W-:-:S03]  /*21b0*/  LOP3.LUT R3, R3, R10, RZ, 0xfc, !PT ;  /* 0x0000000a03037212 */ /* 0x008fc600078efcff */
[----:B------:R-:W-:Y:S02]  /*21c0*/  IMAD.IADD R18, R1, 0x1, R6 ;  /* 0x0000000101127824 */ /* 0x000fe400078e0206 */
[----:B------:R0:W-:Y:S04]  /*21d0*/  STL [R16+0x110], R3 ;  /* 0x0001100310007387 */ /* 0x0001e80000100800 */
[----:B------:R-:W2:Y:S04]  /*21e0*/  LDL.U8 R6, [R11+0x11] ;  /* 0x000011000b067983 */ /* 0x000ea80000100000 */
[----:B------:R-:W3:Y:S01]  /*21f0*/  LDL R10, [R18+0x110] ;  /* 0x00011000120a7983 */ /* 0x000ee20000100800 */
[----:B------:R-:W-:-:S02]  /*2200*/  IMAD.SHL.U32 R9, R9, 0x8, RZ ;  /* 0x0000000809097824 */ /* 0x000fc400078e00ff */
        /* <DEDUP_REMOVED lines=9> */
[----:B------:R-:W-:-:S05]  /*22a0*/  IMAD.SHL.U32 R13, R13, 0x8, RZ ;  /* 0x000000080d0d7824 */ /* 0x000fca00078e00ff */
[----:B------:R-:W-:Y:S01]  /*22b0*/  LOP3.LUT R6, R13, 0x18, RZ, 0xc, !PT ;  /* 0x000000180d067812 */ /* 0x000fe200078e0cff */
[----:B------:R-:W-:-:S03]  /*22c0*/  VIADD R13, R4, 0x3 ;  /* 0x00000003040d7836 */ /* 0x000fc60000000000 */
[----:B---3--:R-:W-:Y:S02]  /*22d0*/  SHF.L.U32 R3, R3, R6, RZ ;  /* 0x0000000603037219 */ /* 0x008fe400000006ff */
[----:B------:R-:W-:Y:S02]  /*22e0*/  LOP3.LUT R6, R13, 0xfffffffc, RZ, 0xc0, !PT ;  /* 0xfffffffc0d067812 */ /* 0x000fe400078ec0ff */
[----:B----4-:R-:W-:-:S03]  /*22f0*/  LOP3.LUT R3, R3, R10, RZ, 0xfc, !PT ;  /* 0x0000000a03037212 */ /* 0x010fc600078efcff */
[----:B------:R-:W-:Y:S02]  /*2300*/  IMAD.IADD R15, R1, 0x1, R6 ;  /* 0x00000001010f7824 */ /* 0x000fe400078e0206 */
[----:B------:R0:W-:Y:S04]  /*2310*/  STL [R20+0x110], R3 ;  /* 0x0001100314007387 */ /* 0x0001e80000100800 */
[----:B------:R-:W3:Y:S04]  /*2320*/  LDL.U8 R6, [R11+0x13] ;  /* 0x000013000b067983 */ /* 0x000ee80000100000 */
[----:B--2---:R-:W2:Y:S01]  /*2330*/  LDL R9, [R15+0x110] ;  /* 0x000110000f097983 */ /* 0x004ea20000100800 */
[----:B------:R-:W-:-:S02]  /*2340*/  IMAD.SHL.U32 R13, R13, 0x8, RZ ;  /* 0x000000080d0d7824 */ /* 0x000fc400078e00ff */
[----:B------:R-:W-:-:S03]  /*2350*/  VIADD R4, R4, 0x4 ;  /* 0x0000000404047836 */ /* 0x000fc60000000000 */
[----:B------:R-:W-:-:S04]  /*2360*/  LOP3.LUT R13, R13, 0x18, RZ, 0xc, !PT ;  /* 0x000000180d0d7812 */ /* 0x000fc800078e0cff */
[----:B---3--:R-:W-:-:S04]  /*2370*/  SHF.L.U32 R6, R6, R13, RZ ;  /* 0x0000000d06067219 */ /* 0x008fc800000006ff */
[----:B--2---:R-:W-:-:S05]  /*2380*/  LOP3.LUT R6, R6, R9, RZ, 0xfc, !PT ;  /* 0x0000000906067212 */ /* 0x004fca00078efcff */
[----:B------:R0:W-:Y:S02]  /*2390*/  STL [R15+0x110], R6 ;  /* 0x000110060f007387 */ /* 0x0001e40000100800 */
.L_x_20:
[----:B------:R-:W-:Y:S05]  /*23a0*/  @!P1 BRA `(.L_x_16) ;  /* 0x0000000000449947 */ /* 0x000fea0003800000 */
[----:B0-----:R-:W-:-:S07]  /*23b0*/  IMAD.SHL.U32 R3, R4, 0x8, RZ ;  /* 0x0000000804037824 */ /* 0x001fce00078e00ff */
.L_x_21:
[----:B---3--:R-:W-:Y:S01]  /*23c0*/  LOP3.LUT R6, R4, 0xfffffffc, RZ, 0xc0, !PT ;  /* 0xfffffffc04067812 */ /* 0x008fe200078ec0ff */
[----:B------:R-:W-:-:S04]  /*23d0*/  IMAD.IADD R10, R1, 0x1, R4 ;  /* 0x00000001010a7824 */ /* 0x000fc800078e0204 */
[----:B------:R-:W-:Y:S02]  /*23e0*/  IMAD.IADD R13, R1, 0x1, R6 ;  /* 0x00000001010d7824 */ /* 0x000fe400078e0206 */
[----:B------:R-:W2:Y:S04]  /*23f0*/  LDL.U8 R6, [R10+0x10] ;  /* 0x000010000a067983 */ /* 0x000ea80000100000 */
[----:B------:R-:W3:Y:S01]  /*2400*/  LDL R11, [R13+0x110] ;  /* 0x000110000d0b7983 */ /* 0x000ee20000100800 */
[C---:B------:R-:W-:Y:S01]  /*2410*/  LOP3.LUT R9, R3.reuse, 0x18, RZ, 0xc, !PT ;  /* 0x0000001803097812 */ /* 0x040fe200078e0cff */
[----:B------:R-:W-:Y:S01]  /*2420*/  VIADD R4, R4, 0x1 ;  /* 0x0000000104047836 */ /* 0x000fe20000000000 */
[----:B------:R-:W-:Y:S01]  /*2430*/  IADD3 R12, P0, PT, R12, -0x1, RZ ;  /* 0xffffffff0c0c7810 */ /* 0x000fe20007f1e0ff */
[----:B------:R-:W-:-:S03]  /*2440*/  VIADD R3, R3, 0x8 ;  /* 0x0000000803037836 */ /* 0x000fc60000000000 */
[----:B------:R-:W-:Y:S02]  /*2450*/  IADD3.X R14, PT, PT, R14, -0x1, RZ, P0, !PT ;  /* 0xffffffff0e0e7810 */ /* 0x000fe400007fe4ff */
[----:B------:R-:W-:-:S04]  /*2460*/  ISETP.NE.U32.AND P0, PT, R12, RZ, PT ;  /* 0x000000ff0c00720c */ /* 0x000fc80003f05070 */
[----:B------:R-:W-:Y:S02]  /*2470*/  ISETP.NE.AND.EX P0, PT, R14, RZ, PT, P0 ;  /* 0x000000ff0e00720c */ /* 0x000fe40003f05300 */
[----:B--2---:R-:W-:-:S04]  /*2480*/  SHF.L.U32 R6, R6, R9, RZ ;  /* 0x0000000906067219 */ /* 0x004fc800000006ff */
[----:B---3--:R-:W-:-:S05]  /*2490*/  LOP3.LUT R6, R6, R11, RZ, 0xfc, !PT ;  /* 0x0000000b06067212 */ /* 0x008fca00078efcff */
[----:B------:R3:W-:Y:S02]  /*24a0*/  STL [R13+0x110], R6 ;  /* 0x000110060d007387 */ /* 0x0007e40000100800 */
[----:B------:R-:W-:Y:S05]  /*24b0*/  @P0 BRA `(.L_x_21) ;  /* 0xfffffffc00c00947 */ /* 0x000fea000383ffff */
.L_x_16:
[----:B0-2---:R-:W-:-:S05]  /*24c0*/  LOP3.LUT R4, R7, 0xfffffffc, RZ, 0xc0, !PT ;  /* 0xfffffffc07047812 */ /* 0x005fca00078ec0ff */
[----:B------:R-:W-:-:S05]  /*24d0*/  IMAD.IADD R11, R1, 0x1, R4 ;  /* 0x00000001010b7824 */ /* 0x000fca00078e0204 */
[----:B------:R-:W2:Y:S01]  /*24e0*/  LDL R4, [R11+0x110] ;  /* 0x000110000b047983 */ /* 0x000ea20000100800 */
[C---:B------:R-:W-:Y:S01]  /*24f0*/  IMAD.SHL.U32 R9, R7.reuse, 0x8, RZ ;  /* 0x0000000807097824 */ /* 0x040fe200078e00ff */
[C---:B------:R-:W-:Y:S01]  /*2500*/  IADD3 R77, P0, PT, R7.reuse, 0x47, RZ ;  /* 0x00000047074d7810 */ /* 0x040fe20007f1e0ff */
[----:B---3--:R-:W-:Y:S01]  /*2510*/  IMAD.MOV.U32 R6, RZ, RZ, 0x80 ;  /* 0x00000080ff067424 */ /* 0x008fe200078e00ff */
[----:B------:R-:W-:Y:S02]  /*2520*/  IADD3 R18, P1, PT, R7, 0x1, RZ ;  /* 0x0000000107127810 */ /* 0x000fe40007f3e0ff */
[----:B------:R-:W-:Y:S01]  /*2530*/  LOP3.LUT R3, R9, 0x18, RZ, 0xc, !PT ;  /* 0x0000001809037812 */ /* 0x000fe200078e0cff */
[--C-:B------:R-:W-:Y:S02]  /*2540*/  IMAD.X R88, RZ, RZ, R8.reuse, P0 ;  /* 0x000000ffff587224 */ /* 0x100fe400000e0608 */
[----:B------:R-:W-:Y:S01]  /*2550*/  IMAD.X R10, RZ, RZ, R8, P1 ;  /* 0x000000ffff0a7224 */ /* 0x000fe200008e0608 */
[----:B------:R-:W-:-:S04]  /*2560*/  SHF.L.U32 R3, R6, R3, RZ ;  /* 0x0000000306037219 */ /* 0x000fc800000006ff */
[----:B--2---:R-:W-:Y:S02]  /*2570*/  LOP3.LUT R6, R4, R3, RZ, 0xfc, !PT ;  /* 0x0000000304067212 */ /* 0x004fe400078efcff */
[----:B------:R-:W-:-:S03]  /*2580*/  LOP3.LUT R4, R77, 0xffffffc0, RZ, 0xc0, !PT ;  /* 0xffffffc04d047812 */ /* 0x000fc600078ec0ff */
[----:B------:R0:W-:Y:S01]  /*2590*/  STL [R11+0x110], R6 ;  /* 0x000110060b007387 */ /* 0x0001e20000100800 */
[----:B------:R-:W-:-:S04]  /*25a0*/  IADD3 R3, P2, PT, R4, -0x8, RZ ;  /* 0xfffffff804037810 */ /* 0x000fc80007f5e0ff */
[----:B------:R-:W-:Y:S02]  /*25b0*/  ISETP.GE.U32.AND P0, PT, R18, R3, PT ;  /* 0x000000031200720c */ /* 0x000fe40003f06070 */
[----:B------:R-:W-:-:S04]  /*25c0*/  IADD3.X R3, PT, PT, R88, -0x1, RZ, P2, !PT ;  /* 0xffffffff58037810 */ /* 0x000fc800017fe4ff */
[----:B------:R-:W-:Y:S01]  /*25d0*/  ISETP.GE.U32.AND.EX P0, PT, R10, R3, PT, P0 ;  /* 0x000000030a00720c */ /* 0x000fe20003f06100 */
[----:B------:R-:W-:-:S12]  /*25e0*/  VIADD R3, R1, 0x210 ;  /* 0x0000021001037836 */ /* 0x000fd80000000000 */
[----:B0-----:R-:W-:Y:S05]  /*25f0*/  @P0 BRA `(.L_x_22) ;  /* 0x0000001000a40947 */ /* 0x001fea0003800000 */
[----:B------:R-:W-:-:S04]  /*2600*/  IADD3 R6, P0, PT, -R7, R4, RZ ;  /* 0x0000000407067210 */ /* 0x000fc80007f1e1ff */
[----:B------:R-:W-:Y:S01]  /*2610*/  IADD3 R11, P1, PT, R6, -0xa, RZ ;  /* 0xfffffff6060b7810 */ /* 0x000fe20007f3e0ff */
[----:B------:R-:W-:-:S03]  /*2620*/  IMAD.X R10, R88, 0x1, ~R8, P0 ;  /* 0x00000001580a7824 */ /* 0x000fc600000e0e08 */
[----:B------:R-:W-:Y:S02]  /*2630*/  ISETP.GE.U32.AND P0, PT, R11, 0xf, PT ;  /* 0x0000000f0b00780c */ /* 0x000fe40003f06070 */
[----:B------:R-:W-:Y:S02]  /*2640*/  IADD3.X R11, PT, PT, R10, -0x1, RZ, P1, !PT ;  /* 0xffffffff0a0b7810 */ /* 0x000fe40000ffe4ff */
[----:B------:R-:W-:Y:S02]  /*2650*/  IADD3 R6, P1, PT, R6, -0x9, RZ ;  /* 0xfffffff706067810 */ /* 0x000fe40007f3e0ff */
[----:B------:R-:W-:Y:S02]  /*2660*/  ISETP.GE.U32.AND.EX P0, PT, R11, RZ, PT, P0 ;  /* 0x000000ff0b00720c */ /* 0x000fe40003f06100 */
[----:B------:R-:W-:Y:S02]  /*2670*/  IADD3.X R10, PT, PT, R10, -0x1, RZ, P1, !PT ;  /* 0xffffffff0a0a7810 */ /* 0x000fe40000ffe4ff */
[----:B------:R-:W-:-:S09]  /*2680*/  LOP3.LUT R23, R6, 0xf, RZ, 0xc0, !PT ;  /* 0x0000000f06177812 */ /* 0x000fd200078ec0ff */
[----:B------:R-:W-:Y:S05]  /*2690*/  @!P0 BRA `(.L_x_23) ;  /* 0x0000000800488947 */ /* 0x000fea0003800000 */
[----:B------:R-:W-:Y:S01]  /*26a0*/  IMAD.IADD R2, R5, 0x1, R2 ;  /* 0x0000000105027824 */ /* 0x000fe200078e0202 */
[----:B------:R-:W-:Y:S01]  /*26b0*/  LOP3.LUT R11, R6, 0xfffffff0, RZ, 0xc0, !PT ;  /* 0xfffffff0060b7812 */ /* 0x000fe200078ec0ff */
[----:B------:R-:W-:Y:S02]  /*26c0*/  VIADD R5, R7, 0x10 ;  /* 0x0000001007057836 */ /* 0x000fe40000000000 */
[----:B------:R-:W-:-:S07]  /*26d0*/  IMAD.SHL.U32 R12, R2, 0x8, RZ ;  /* 0x00000008020c7824 */ /* 0x000fce00078e00ff */
.L_x_24:
[----:B---3--:R-:W-:-:S05]  /*26e0*/  VIADD R2, R5, 0xfffffff1 ;  /* 0xfffffff105027836 */ /* 0x008fca0000000000 */
[----:B------:R-:W-:-:S05]  /*26f0*/  LOP3.LUT R2, R2, 0xfffffffc, RZ, 0xc0, !PT ;  /* 0xfffffffc02027812 */ /* 0x000fca00078ec0ff */
[----:B------:R-:W-:-:S05]  /*2700*/  IMAD.IADD R22, R1, 0x1, R2 ;  /* 0x0000000101167824 */ /* 0x000fca00078e0202 */
[----:B------:R-:W2:Y:S01]  /*2710*/  LDL R15, [R22+0x110] ;  /* 0x00011000160f7983 */ /* 0x000ea20000100800 */
[----:B------:R-:W-:Y:S02]  /*2720*/  VIADD R2, R12, 0x8 ;  /* 0x000000080c027836 */ /* 0x000fe40000000000 */
[----:B------:R-:W-:Y:S02]  /*2730*/  IMAD.MOV.U32 R13, RZ, RZ, 0xff ;  /* 0x000000ffff0d7424 */ /* 0x000fe400078e00ff */
[----:B------:R-:W-:Y:S01]  /*2740*/  VIADD R16, R5, 0xfffffff2 ;  /* 0xfffffff205107836 */ /* 0x000fe20000000000 */
[----:B------:R-:W-:-:S04]  /*2750*/  LOP3.LUT R2, R2, 0x18, RZ, 0xc, !PT ;  /* 0x0000001802027812 */ /* 0x000fc800078e0cff */
[----:B------:R-:W-:Y:S02]  /*2760*/  SHF.L.U32 R14, R13, R2, RZ ;  /* 0x000000020d0e7219 */ /* 0x000fe400000006ff */
[----:B------:R-:W-:-:S05]  /*2770*/  LOP3.LUT R2, R16, 0xfffffffc, RZ, 0xc0, !PT ;  /* 0xfffffffc10027812 */ /* 0x000fca00078ec0ff */
[----:B------:R-:W-:Y:S01]  /*2780*/  IMAD.IADD R21, R1, 0x1, R2 ;  /* 0x0000000101157824 */ /* 0x000fe200078e0202 */
[----:B--2---:R-:W-:-:S05]  /*2790*/  LOP3.LUT R15, R15, R14, RZ, 0x30, !PT ;  /* 0x0000000e0f0f7212 */ /* 0x004fca00078e30ff */
[----:B------:R0:W-:Y:S04]  /*27a0*/  STL [R22+0x110], R15 ;  /* 0x0001100f16007387 */ /* 0x0001e80000100800 */
[----:B------:R-:W2:Y:S01]  /*27b0*/  LDL R17, [R21+0x110] ;  /* 0x0001100015117983 */ /* 0x000ea20000100800 */
[----:B------:R-:W-:Y:S02]  /*27c0*/  VIADD R2, R12, 0x10 ;  /* 0x000000100c027836 */ /* 0x000fe40000000000 */
[----:B------:R-:W-:-:S03]  /*27d0*/  VIADD R18, R5, 0xfffffff3 ;  /* 0xfffffff305127836 */ /* 0x000fc60000000000 */
[----:B------:R-:W-:-:S04]  /*27e0*/  LOP3.LUT R2, R2, 0x18, RZ, 0xc, !PT ;  /* 0x0000001802027812 */ /* 0x000fc800078e0cff */
[----:B------:R-:W-:Y:S02]  /*27f0*/  SHF.L.U32 R16, R13, R2, RZ ;  /* 0x000000020d107219 */ /* 0x000fe400000006ff */
[----:B------:R-:W-:-:S05]  /*2800*/  LOP3.LUT R2, R18, 0xfffffffc, RZ, 0xc0, !PT ;  /* 0xfffffffc12027812 */ /* 0x000fca00078ec0ff */
[----:B------:R-:W-:Y:S01]  /*2810*/  IMAD.IADD R20, R1, 0x1, R2 ;  /* 0x0000000101147824 */ /* 0x000fe200078e0202 */
[----:B--2---:R-:W-:-:S05]  /*2820*/  LOP3.LUT R16, R17, R16, RZ, 0x30, !PT ;  /* 0x0000001011107212 */ /* 0x004fca00078e30ff */
[----:B------:R2:W-:Y:S04]  /*2830*/  STL [R21+0x110], R16 ;  /* 0x0001101015007387 */ /* 0x0005e80000100800 */
[----:B------:R-:W3:Y:S01]  /*2840*/  LDL R18, [R20+0x110] ;  /* 0x0001100014127983 */ /* 0x000ee20000100800 */
[----:B------:R-:W-:Y:S02]  /*2850*/  VIADD R2, R12, 0x18 ;  /* 0x000000180c027836 */ /* 0x000fe40000000000 */
[----:B------:R-:W-:-:S03]  /*2860*/  VIADD R17, R5, 0xfffffff4 ;  /* 0xfffffff405117836 */ /* 0x000fc60000000000 */
[----:B------:R-:W-:-:S04]  /*2870*/  LOP3.LUT R2, R2, 0x18, RZ, 0xc, !PT ;  /* 0x0000001802027812 */ /* 0x000fc800078e0cff */
[----:B0-----:R-:W-:Y:S02]  /*2880*/  SHF.L.U32 R15, R13, R2, RZ ;  /* 0x000000020d0f7219 */ /* 0x001fe400000006ff */
[----:B------:R-:W-:-:S05]  /*2890*/  LOP3.LUT R2, R17, 0xfffffffc, RZ, 0xc0, !PT ;  /* 0xfffffffc11027812 */ /* 0x000fca00078ec0ff */
[----:B------:R-:W-:Y:S01]  /*28a0*/  IMAD.IADD R19, R1, 0x1, R2 ;  /* 0x0000000101137824 */ /* 0x000fe200078e0202 */
[----:B---3--:R-:W-:-:S05]  /*28b0*/  LOP3.LUT R15, R18, R15, RZ, 0x30, !PT ;  /* 0x0000000f120f7212 */ /* 0x008fca00078e30ff */
[----:B------:R0:W-:Y:S04]  /*28c0*/  STL [R20+0x110], R15 ;  /* 0x0001100f14007387 */ /* 0x0001e80000100800 */
[----:B------:R-:W3:Y:S01]  /*28d0*/  LDL R17, [R19+0x110] ;  /* 0x0001100013117983 */ /* 0x000ee20000100800 */
[----:B------:R-:W-:Y:S02]  /*28e0*/  VIADD R2, R12, 0x20 ;  /* 0x000000200c027836 */ /* 0x000fe40000000000 */
[----:B------:R-:W-:-:S03]  /*28f0*/  VIADD R18, R5, 0xfffffff5 ;  /* 0xfffffff505127836 */ /* 0x000fc60000000000 */
[----:B------:R-:W-:-:S04]  /*2900*/  LOP3.LUT R2, R2, 0x18, RZ, 0xc, !PT ;  /* 0x0000001802027812 */ /* 0x000fc800078e0cff */
[----:B--2---:R-:W-:Y:S02]  /*2910*/  SHF.L.U32 R16, R13, R2, RZ ;  /* 0x000000020d107219 */ /* 0x004fe400000006ff */
[----:B------:R-:W-:-:S05]  /*2920*/  LOP3.LUT R2, R18, 0xfffffffc, RZ, 0xc0, !PT ;  /* 0xfffffffc12027812 */ /* 0x000fca00078ec0ff */
[----:B------:R-:W-:Y:S01]  /*2930*/  IMAD.IADD R22, R1, 0x1, R2 ;  /* 0x0000000101167824 */ /* 0x000fe200078e0202 */
[----:B---3--:R-:W-:-:S05]  /*2940*/  LOP3.LUT R16, R17, R16, RZ, 0x30, !PT ;  /* 0x0000001011107212 */ /* 0x008fca00078e30ff */
[----:B------:R2:W-:Y:S04]  /*2950*/  STL [R19+0x110], R16 ;  /* 0x0001101013007387 */ /* 0x0005e80000100800 */
[----:B------:R-:W3:Y:S01]  /*2960*/  LDL R17, [R22+0x110] ;  /* 0x0001100016117983 */ /* 0x000ee20000100800 */
[----:B------:R-:W-:-:S05]  /*2970*/  VIADD R2, R5, 0xfffffff6 ;  /* 0xfffffff605027836 */ /* 0x000fca0000000000 */
[----:B------:R-:W-:-:S05]  /*2980*/  LOP3.LUT R2, R2, 0xfffffffc, RZ, 0xc0, !PT ;  /* 0xfffffffc02027812 */ /* 0x000fca00078ec0ff */
[----:B0-----:R-:W-:Y:S01]  /*2990*/  IMAD.IADD R20, R1, 0x1, R2 ;  /* 0x0000000101147824 */ /* 0x001fe200078e0202 */
[----:B---3--:R-:W-:-:S05]  /*29a0*/  LOP3.LUT R17, R17, R14, RZ, 0x30, !PT ;  /* 0x0000000e11117212 */ /* 0x008fca00078e30ff */
[----:B------:R0:W-:Y:S04]  /*29b0*/  STL [R22+0x110], R17 ;  /* 0x0001101116007387 */ /* 0x0001e80000100800 */
[----:B------:R-:W3:Y:S01]  /*29c0*/  LDL R18, [R20+0x110] ;  /* 0x0001100014127983 */ /* 0x000ee20000100800 */
[----:B------:R-:W-:Y:S02]  /*29d0*/  VIADD R2, R12, 0x30 ;  /* 0x000000300c027836 */ /* 0x000fe40000000000 */
[----:B------:R-:W-:-:S03]  /*29e0*/  VIADD R21, R5, 0xfffffff7 ;  /* 0xfffffff705157836 */ /* 0x000fc60000000000 */
[----:B------:R-:W-:-:S04]  /*29f0*/  LOP3.LUT R2, R2, 0x18, RZ, 0xc, !PT ;  /* 0x0000001802027812 */ /* 0x000fc800078e0cff */
[----:B------:R-:W-:Y:S02]  /*2a00*/  SHF.L.U32 R15, R13, R2, RZ ;  /* 0x000000020d0f7219 */ /* 0x000fe400000006ff */
[----:B------:R-:W-:-:S05]  /*2a10*/  LOP3.LUT R2, R21, 0xfffffffc, RZ, 0xc0, !PT ;  /* 0xfffffffc15027812 */ /* 0x000fca00078ec0ff */
[----:B------:R-:W-:Y:S01]  /*2a20*/  IMAD.IADD R21, R1, 0x1, R2 ;  /* 0x0000000101157824 */ /* 0x000fe200078e0202 */
[----:B---3--:R-:W-:-:S05]  /*2a30*/  LOP3.LUT R15, R18, R15, RZ, 0x30, !PT ;  /* 0x0000000f120f7212 */ /* 0x008fca00078e30ff */
[----:B------:R3:W-:Y:S04]  /*2a40*/  STL [R20+0x110], R15 ;  /* 0x0001100f14007387 */ /* 0x0007e80000100800 */
[----:B--2---:R-:W2:Y:S01]  /*2a50*/  LDL R19, [R21+0x110] ;  /* 0x0001100015137983 */ /* 0x004ea20000100800 */
[----:B------:R-:W-:Y:S02]  /*2a60*/  VIADD R2, R12, 0x38 ;  /* 0x000000380c027836 */ /* 0x000fe40000000000 */
[----:B0-----:R-:W-:-:S03]  /*2a70*/  VIADD R17, R5, 0xfffffff8 ;  /* 0xfffffff805117836 */ /* 0x001fc60000000000 */
        /* <DEDUP_REMOVED lines=10> */
[----:B---3--:R-:W-:Y:S02]  /*2b20*/  SHF.L.U32 R15, R13, R2, RZ ;  /* 0x000000020d0f7219 */ /* 0x008fe400000006ff */
[----:B------:R-:W-:Y:S02]  /*2b30*/  LOP3.LUT R2, R17, 0xfffffffc, RZ, 0xc0, !PT ;  /* 0xfffffffc11027812 */ /* 0x000fe400078ec0ff */
[----:B--2---:R-:W-:-:S03]  /*2b40*/  LOP3.LUT R15, R18, R15, RZ, 0x30, !PT ;  /* 0x0000000f120f7212 */ /* 0x004fc600078e30ff */
[----:B------:R-:W-:Y:S02]  /*2b50*/  IMAD.IADD R18, R1, 0x1, R2 ;  /* 0x0000000101127824 */ /* 0x000fe400078e0202 */
[----:B------:R2:W-:Y:S04]  /*2b60*/  STL [R22+0x110], R15 ;  /* 0x0001100f16007387 */ /* 0x0005e80000100800 */
[----:B------:R-:W3:Y:S01]  /*2b70*/  LDL R17, [R18+0x110] ;  /* 0x0001100012117983 */ /* 0x000ee20000100800 */
[----:B------:R-:W-:-:S05]  /*2b80*/  VIADD R2, R5, 0xfffffffa ;  /* 0xfffffffa05027836 */ /* 0x000fca0000000000 */
[----:B------:R-:W-:-:S05]  /*2b90*/  LOP3.LUT R2, R2, 0xfffffffc, RZ, 0xc0, !PT ;  /* 0xfffffffc02027812 */ /* 0x000fca00078ec0ff */
[----:B------:R-:W-:Y:S01]  /*2ba0*/  IMAD.IADD R20, R1, 0x1, R2 ;  /* 0x0000000101147824 */ /* 0x000fe200078e0202 */
[----:B---3--:R-:W-:-:S05]  /*2bb0*/  LOP3.LUT R17, R17, R14, RZ, 0x30, !PT ;  /* 0x0000000e11117212 */ /* 0x008fca00078e30ff */
[----:B------:R3:W-:Y:S04]  /*2bc0*/  STL [R18+0x110], R17 ;  /* 0x0001101112007387 */ /* 0x0007e80000100800 */
[----:B0-----:R-:W4:Y:S01]  /*2bd0*/  LDL R16, [R20+0x110] ;  /* 0x0001100014107983 */ /* 0x001f220000100800 */
[----:B------:R-:W-:Y:S02]  /*2be0*/  VIADD R2, R12, 0x50 ;  /* 0x000000500c027836 */ /* 0x000fe40000000000 */
[----:B------:R-:W-:-:S03]  /*2bf0*/  VIADD R19, R5, 0xfffffffb ;  /* 0xfffffffb05137836 */ /* 0x000fc60000000000 */
[----:B------:R-:W-:-:S04]  /*2c00*/  LOP3.LUT R2, R2, 0x18, RZ, 0xc, !PT ;  /* 0x0000001802027812 */ /* 0x000fc800078e0cff */
[----:B--2---:R-:W-:Y:S02]  /*2c10*/  SHF.L.U32 R15, R13, R2, RZ ;  /* 0x000000020d0f7219 */ /* 0x004fe400000006ff */
[----:B------:R-:W-:-:S05]  /*2c20*/  LOP3.LUT R2, R19, 0xfffffffc, RZ, 0xc0, !PT ;  /* 0xfffffffc13027812 */ /* 0x000fca00078ec0ff */
[----:B------:R-:W-:Y:S01]  /*2c30*/  IMAD.IADD R21, R1, 0x1, R2 ;  /* 0x0000000101157824 */ /* 0x000fe200078e0202 */
[----:B----4-:R-:W-:-:S05]  /*2c40*/  LOP3.LUT R15, R16, R15, RZ, 0x30, !PT ;  /* 0x0000000f100f7212 */ /* 0x010fca00078e30ff */
[----:B------:R0:W-:Y:S04]  /*2c50*/  STL [R20+0x110], R15 ;  /* 0x0001100f14007387 */ /* 0x0001e80000100800 */
[----:B------:R-:W2:Y:S01]  /*2c60*/  LDL R19, [R21+0x110] ;  /* 0x0001100015137983 */ /* 0x000ea20000100800 */
[----:B------:R-:W-:Y:S02]  /*2c70*/  VIADD R2, R12, 0x58 ;  /* 0x000000580c027836 */ /* 0x000fe40000000000 */
[----:B---3--:R-:W-:-:S03]  /*2c80*/  VIADD R17, R5, 0xfffffffc ;  /* 0xfffffffc05117836 */ /* 0x008fc60000000000 */
        /* <DEDUP_REMOVED lines=16> */
[----:B------:R-:W-:-:S05]  /*2d90*/  VIADD R2, R5, 0xfffffffe ;  /* 0xfffffffe05027836 */ /* 0x000fca0000000000 */
[----:B------:R-:W-:-:S05]  /*2da0*/  LOP3.LUT R2, R2, 0xfffffffc, RZ, 0xc0, !PT ;  /* 0xfffffffc02027812 */ /* 0x000fca00078ec0ff */
[----:B--2---:R-:W-:Y:S01]  /*2db0*/  IMAD.IADD R21, R1, 0x1, R2 ;  /* 0x0000000101157824 */ /* 0x004fe200078e0202 */
        /* <DEDUP_REMOVED lines=11> */
[----:B------:R-:W4:Y:S01]  /*2e70*/  LDL R16, [R18+0x110] ;  /* 0x0001100012107983 */ /* 0x000f220000100800 */
[----:B------:R-:W-:-:S05]  /*2e80*/  VIADD R2, R12, 0x78 ;  /* 0x000000780c027836 */ /* 0x000fca0000000000 */
[----:B------:R-:W-:-:S04]  /*2e90*/  LOP3.LUT R2, R2, 0x18, RZ, 0xc, !PT ;  /* 0x0000001802027812 */ /* 0x000fc800078e0cff */
[----:B0-----:R-:W-:Y:S02]  /*2ea0*/  SHF.L.U32 R15, R13, R2, RZ ;  /* 0x000000020d0f7219 */ /* 0x001fe400000006ff */
[----:B------:R-:W-:-:S05]  /*2eb0*/  LOP3.LUT R2, R5, 0xfffffffc, RZ, 0xc0, !PT ;  /* 0xfffffffc05027812 */ /* 0x000fca00078ec0ff */
[----:B------:R-:W-:Y:S01]  /*2ec0*/  IMAD.IADD R19, R1, 0x1, R2 ;  /* 0x0000000101137824 */ /* 0x000fe200078e0202 */
[----:B----4-:R-:W-:-:S05]  /*2ed0*/  LOP3.LUT R15, R16, R15, RZ, 0x30, !PT ;  /* 0x0000000f100f7212 */ /* 0x010fca00078e30ff */
[----:B------:R3:W-:Y:S04]  /*2ee0*/  STL [R18+0x110], R15 ;  /* 0x0001100f12007387 */ /* 0x0007e80000100800 */
[----:B--2---:R-:W2:Y:S01]  /*2ef0*/  LDL R17, [R19+0x110] ;  /* 0x0001100013117983 */ /* 0x004ea20000100800 */
[----:B------:R-:W-:Y:S01]  /*2f00*/  VIADD R12, R12, 0x80 ;  /* 0x000000800c0c7836 */ /* 0x000fe20000000000 */
[----:B------:R-:W-:Y:S01]  /*2f10*/  IADD3 R11, P0, PT, R11, -0x10, RZ ;  /* 0xfffffff00b0b7810 */ /* 0x000fe20007f1e0ff */
[----:B------:R-:W-:-:S03]  /*2f20*/  VIADD R5, R5, 0x10 ;  /* 0x0000001005057836 */ /* 0x000fc60000000000 */
[----:B------:R-:W-:Y:S02]  /*2f30*/  LOP3.LUT R2, R12, 0x18, RZ, 0xc, !PT ;  /* 0x000000180c027812 */ /* 0x000fe400078e0cff */
[----:B------:R-:W-:Y:S02]  /*2f40*/  IADD3.X R10, PT, PT, R10, -0x1, RZ, P0, !PT ;  /* 0xffffffff0a0a7810 */ /* 0x000fe400007fe4ff */
[----:B------:R-:W-:Y:S02]  /*2f50*/  SHF.L.U32 R2, R13, R2, RZ ;  /* 0x000000020d027219 */ /* 0x000fe400000006ff */
[----:B------:R-:W-:-:S04]  /*2f60*/  ISETP.NE.U32.AND P0, PT, R11, RZ, PT ;  /* 0x000000ff0b00720c */ /* 0x000fc80003f05070 */
[----:B------:R-:W-:Y:S02]  /*2f70*/  ISETP.NE.AND.EX P0, PT, R10, RZ, PT, P0 ;  /* 0x000000ff0a00720c */ /* 0x000fe40003f05300 */
[----:B--2---:R-:W-:-:S05]  /*2f80*/  LOP3.LUT R2, R17, R2, RZ, 0x30, !PT ;  /* 0x0000000211027212 */ /* 0x004fca00078e30ff */
[----:B------:R3:W-:Y:S06]  /*2f90*/  STL [R19+0x110], R2 ;  /* 0x0001100213007387 */ /* 0x0007ec0000100800 */
[----:B------:R-:W-:Y:S05]  /*2fa0*/  @P0 BRA `(.L_x_24) ;  /* 0xfffffff400cc0947 */ /* 0x000fea000383ffff */
[----:B---3--:R-:W-:-:S07]  /*2fb0*/  VIADD R18, R5, 0xfffffff1 ;  /* 0xfffffff105127836 */ /* 0x008fce0000000000 */
.L_x_23:
[----:B------:R-:W-:-:S04]  /*2fc0*/  ISETP.NE.U32.AND P0, PT, R23, RZ, PT ;  /* 0x000000ff1700720c */ /* 0x000fc80003f05070 */
[----:B------:R-:W-:-:S13]  /*2fd0*/  ISETP.NE.AND.EX P0, PT, RZ, RZ, PT, P0 ;  /* 0x000000ffff00720c */ /* 0x000fda0003f05300 */
[----:B------:R-:W-:Y:S05]  /*2fe0*/  @!P0 BRA `(.L_x_22) ;  /* 0x0000000800288947 */ /* 0x000fea0003800000 */
[----:B------:R-:W-:Y:S02]  /*2ff0*/  ISETP.GE.U32.AND P0, PT, R23, 0x8, PT ;  /* 0x000000081700780c */ /* 0x000fe40003f06070 */
[----:B------:R-:W-:Y:S02]  /*3000*/  LOP3.LUT R20, R6, 0x7, RZ, 0xc0, !PT ;  /* 0x0000000706147812 */ /* 0x000fe400078ec0ff */
[----:B------:R-:W-:Y:S02]  /*3010*/  ISETP.GE.U32.AND.EX P0, PT, RZ, RZ, PT, P0 ;  /* 0x000000ffff00720c */ /* 0x000fe40003f06100 */
[----:B------:R-:W-:-:S04]  /*3020*/  ISETP.NE.U32.AND P1, PT, R20, RZ, PT ;  /* 0x000000ff1400720c */ /* 0x000fc80003f25070 */
[----:B------:R-:W-:-:S07]  /*3030*/  ISETP.NE.AND.EX P1, PT, RZ, RZ, PT, P1 ;  /* 0x000000ffff00720c */ /* 0x000fce0003f25310 */
[----:B------:R-:W-:Y:S06]  /*3040*/  @!P0 BRA `(.L_x_25) ;  /* 0x0000000400188947 */ /* 0x000fec0003800000 */
[----:B------:R-:W-:-:S05]  /*3050*/  LOP3.LUT R2, R18, 0xfffffffc, RZ, 0xc0, !PT ;  /* 0xfffffffc12027812 */ /* 0x000fca00078ec0ff */
[----:B------:R-:W-:-:S05]  /*3060*/  IMAD.IADD R17, R1, 0x1, R2 ;  /* 0x0000000101117824 */ /* 0x000fca00078e0202 */
[----:B------:R-:W2:Y:S01]  /*3070*/  LDL R10, [R17+0x110] ;  /* 0x00011000110a7983 */ /* 0x000ea20000100800 */
[C---:B------:R-:W-:Y:S02]  /*3080*/  IMAD.SHL.U32 R2, R18.reuse, 0x8, RZ ;  /* 0x0000000812027824 */ /* 0x040fe400078e00ff */
        /* <DEDUP_REMOVED lines=9> */
[----:B------:R-:W-:Y:S02]  /*3120*/  IMAD.SHL.U32 R2, R11, 0x8, RZ ;  /* 0x000000080b027824 */ /* 0x000fe400078e00ff */
        /* <DEDUP_REMOVED lines=8> */
[----:B------:R-:W-:Y:S02]  /*31b0*/  IMAD.SHL.U32 R2, R16, 0x8, RZ ;  /* 0x0000000810027824 */ /* 0x000fe400078e00ff */
[----:B0-----:R-:W-:-:S03]  /*31c0*/  VIADD R17, R18, 0x3 ;  /* 0x0000000312117836 */ /* 0x001fc60000000000 */
[----:B------:R-:W-:-:S04]  /*31d0*/  LOP3.LUT R2, R2, 0x18, RZ, 0xc, !PT ;  /* 0x0000001802027812 */ /* 0x000fc800078e0cff */
[----:B------:R-:W-:Y:S02]  /*31e0*/  SHF.L.U32 R10, R19, R2, RZ ;  /* 0x00000002130a7219 */ /* 0x000fe400000006ff */
[----:B------:R-:W-:-:S05]  /*31f0*/  LOP3.LUT R2, R17, 0xfffffffc, RZ, 0xc0, !PT ;  /* 0xfffffffc11027812 */ /* 0x000fca00078ec0ff */
[----:B------:R-:W-:Y:S01]  /*3200*/  IMAD.IADD R16, R1, 0x1, R2 ;  /* 0x0000000101107824 */ /* 0x000fe200078e0202 */
[----:B---3--:R-:W-:-:S05]  /*3210*/  LOP3.LUT R10, R13, R10, RZ, 0x30, !PT ;  /* 0x0000000a0d0a7212 */ /* 0x008fca00078e30ff */
[----:B------:R0:W-:Y:S04]  /*3220*/  STL [R15+0x110], R10 ;  /* 0x0001100a0f007387 */ /* 0x0001e80000100800 */
[----:B------:R-:W3:Y:S01]  /*3230*/  LDL R12, [R16+0x110] ;  /* 0x00011000100c7983 */ /* 0x000ee20000100800 */
[----:B------:R-:W-:Y:S02]  /*3240*/  IMAD.SHL.U32 R2, R17, 0x8, RZ ;  /* 0x0000000811027824 */ /* 0x000fe400078e00ff */
        /* <DEDUP_REMOVED lines=8> */
[----:B0-----:R-:W-:-:S05]  /*32d0*/  VIADD R15, R18, 0x5 ;  /* 0x00000005120f7836 */ /* 0x001fca0000000000 */
        /* <DEDUP_REMOVED lines=14> */
[----:B------:R-:W-:Y:S02]  /*33c0*/  IMAD.SHL.U32 R2, R17, 0x8, RZ ;  /* 0x0000000811027824 */ /* 0x000fe400078e00ff */
        /* <DEDUP_REMOVED lines=11> */
[----:B------:R-:W-:-:S04]  /*3480*/  SHF.L.U32 R2, R19, R2, RZ ;  /* 0x0000000213027219 */ /* 0x000fc800000006ff */
[----:B--2---:R-:W-:-:S05]  /*3490*/  LOP3.LUT R2, R11, R2, RZ, 0x30, !PT ;  /* 0x000000020b027212 */ /* 0x004fca00078e30ff */
[----:B------:R3:W-:Y:S02]  /*34a0*/  STL [R13+0x110], R2 ;  /* 0x000110020d007387 */ /* 0x0007e40000100800 */
.L_x_25:
[----:B------:R-:W-:Y:S05]  /*34b0*/  @!P1 BRA `(.L_x_22) ;  /* 0x0000000000f49947 */ /* 0x000fea0003800000 */
[----:B------:R-:W-:Y:S01]  /*34c0*/  ISETP.GE.U32.AND P0, PT, R20, 0x4, PT ;  /* 0x000000041400780c */ /* 0x000fe20003f06070 */
[----:B---3--:R-:W-:Y:S01]  /*34d0*/  IMAD.MOV.U32 R14, RZ, RZ, RZ ;  /* 0x000000ffff0e7224 */ /* 0x008fe200078e00ff */
[----:B------:R-:W-:Y:S02]  /*34e0*/  LOP3.LUT R12, R6, 0x3, RZ, 0xc0, !PT ;  /* 0x00000003060c7812 */ /* 0x000fe400078ec0ff */
[----:B------:R-:W-:Y:S02]  /*34f0*/  ISETP.GE.U32.AND.EX P0, PT, RZ, RZ, PT, P0 ;  /* 0x000000ffff00720c */ /* 0x000fe40003f06100 */
[----:B------:R-:W-:-:S04]  /*3500*/  ISETP.NE.U32.AND P1, PT, R12, RZ, PT ;  /* 0x000000ff0c00720c */ /* 0x000fc80003f25070 */
[----:B------:R-:W-:-:S07]  /*3510*/  ISETP.NE.AND.EX P1, PT, R14, RZ, PT, P1 ;  /* 0x000000ff0e00720c */ /* 0x000fce0003f25310 */
        /* <DEDUP_REMOVED lines=16> */
[----:B------:R-:W-:Y:S02]  /*3620*/  LOP3.LUT R10, R10, 0x18, RZ, 0xc, !PT ;  /* 0x000000180a0a7812 */ /* 0x000fe400078e0cff */
[----:B------:R-:W-:Y:S02]  /*3630*/  LOP3.LUT R2, R17, 0xfffffffc, RZ, 0xc0, !PT ;  /* 0xfffffffc11027812 */ /* 0x000fe400078ec0ff */
[----:B------:R-:W-:-:S04]  /*3640*/  SHF.L.U32 R13, R11, R10, RZ ;  /* 0x0000000a0b0d7219 */ /* 0x000fc800000006ff */
[----:B--2---:R-:W-:Y:S01]  /*3650*/  LOP3.LUT R6, R6, R13, RZ, 0x30, !PT ;  /* 0x0000000d06067212 */ /* 0x004fe200078e30ff */
[----:B------:R-:W-:-:S04]  /*3660*/  IMAD.IADD R13, R1, 0x1, R2 ;  /* 0x00000001010d7824 */ /* 0x000fc800078e0202 */
[----:B------:R2:W-:Y:S04]  /*3670*/  STL [R15+0x110], R6 ;  /* 0x000110060f007387 */ /* 0x0005e80000100800 */
[----:B------:R-:W3:Y:S01]  /*3680*/  LDL R10, [R13+0x110] ;  /* 0x000110000d0a7983 */ /* 0x000ee20000100800 */
[----:B------:R-:W-:Y:S02]  /*3690*/  IMAD.SHL.U32 R17, R17, 0x8, RZ ;  /* 0x0000000811117824 */ /* 0x000fe400078e00ff */
[----:B0-----:R-:W-:-:S03]  /*36a0*/  VIADD R16, R18, 0x3 ;  /* 0x0000000312107836 */ /* 0x001fc60000000000 */
[----:B------:R-:W-:-:S04]  /*36b0*/  LOP3.LUT R2, R17, 0x18, RZ, 0xc, !PT ;  /* 0x0000001811027812 */ /* 0x000fc800078e0cff */
[----:B------:R-:W-:Y:S02]  /*36c0*/  SHF.L.U32 R5, R11, R2, RZ ;  /* 0x000000020b057219 */ /* 0x000fe400000006ff */
[----:B------:R-:W-:Y:S02]  /*36d0*/  LOP3.LUT R2, R16, 0xfffffffc, RZ, 0xc0, !PT ;  /* 0xfffffffc10027812 */ /* 0x000fe400078ec0ff */
[----:B---3--:R-:W-:-:S03]  /*36e0*/  LOP3.LUT R10, R10, R5, RZ, 0x30, !PT ;  /* 0x000000050a0a7212 */ /* 0x008fc600078e30ff */
[----:B------:R-:W-:Y:S02]  /*36f0*/  IMAD.IADD R5, R1, 0x1, R2 ;  /* 0x0000000101057824 */ /* 0x000fe400078e0202 */
[----:B------:R2:W-:Y:S04]  /*3700*/  STL [R13+0x110], R10 ;  /* 0x0001100a0d007387 */ /* 0x0005e80000100800 */
[----:B------:R-:W3:Y:S01]  /*3710*/  LDL R2, [R5+0x110] ;  /* 0x0001100005027983 */ /* 0x000ee20000100800 */
[----:B------:R-:W-:Y:S02]  /*3720*/  IMAD.SHL.U32 R16, R16, 0x8, RZ ;  /* 0x0000000810107824 */ /* 0x000fe400078e00ff */
[----:B------:R-:W-:-:S03]  /*3730*/  VIADD R18, R18, 0x4 ;  /* 0x0000000412127836 */ /* 0x000fc60000000000 */
[----:B------:R-:W-:-:S04]  /*3740*/  LOP3.LUT R16, R16, 0x18, RZ, 0xc, !PT ;  /* 0x0000001810107812 */ /* 0x000fc800078e0cff */
[----:B------:R-:W-:-:S04]  /*3750*/  SHF.L.U32 R11, R11, R16, RZ ;  /* 0x000000100b0b7219 */ /* 0x000fc800000006ff */
[----:B---3--:R-:W-:-:S05]  /*3760*/  LOP3.LUT R2, R2, R11, RZ, 0x30, !PT ;  /* 0x0000000b02027212 */ /* 0x008fca00078e30ff */
[----:B------:R2:W-:Y:S02]  /*3770*/  STL [R5+0x110], R2 ;  /* 0x0001100205007387 */ /* 0x0005e40000100800 */
.L_x_26:
[----:B------:R-:W-:Y:S05]  /*3780*/  @!P1 BRA `(.L_x_22) ;  /* 0x0000000000409947 */ /* 0x000fea0003800000 */
[----:B--2---:R-:W-:-:S07]  /*3790*/  IMAD.SHL.U32 R5, R18, 0x8, RZ ;  /* 0x0000000812057824 */ /* 0x004fce00078e00ff */
.L_x_27:
[----:B0-----:R-:W-:-:S05]  /*37a0*/  LOP3.LUT R2, R18, 0xfffffffc, RZ, 0xc0, !PT ;  /* 0xfffffffc12027812 */ /* 0x001fca00078ec0ff */
[----:B------:R-:W-:-:S05]  /*37b0*/  IMAD.IADD R13, R1, 0x1, R2 ;  /* 0x00000001010d7824 */ /* 0x000fca00078e0202 */
[----:B------:R-:W2:Y:S01]  /*37c0*/  LDL R11, [R13+0x110] ;  /* 0x000110000d0b7983 */ /* 0x000ea20000100800 */
[----:B------:R-:W-:Y:S01]  /*37d0*/  IMAD.MOV.U32 R15, RZ, RZ, 0xff ;  /* 0x000000ffff0f7424 */ /* 0x000fe200078e00ff */
[C---:B------:R-:W-:Y:S01]  /*37e0*/  LOP3.LUT R2, R5.reuse, 0x18, RZ, 0xc, !PT ;  /* 0x0000001805027812 */ /* 0x040fe200078e0cff */
[----:B------:R-:W-:Y:S01]  /*37f0*/  VIADD R18, R18, 0x1 ;  /* 0x0000000112127836 */ /* 0x000fe20000000000 */
[----:B------:R-:W-:Y:S01]  /*3800*/  IADD3 R12, P0, PT, R12, -0x1, RZ ;  /* 0xffffffff0c0c7810 */ /* 0x000fe20007f1e0ff */
[----:B------:R-:W-:Y:S01]  /*3810*/  VIADD R5, R5, 0x8 ;  /* 0x0000000805057836 */ /* 0x000fe20000000000 */
[----:B------:R-:W-:Y:S02]  /*3820*/  SHF.L.U32 R2, R15, R2, RZ ;  /* 0x000000020f027219 */ /* 0x000fe400000006ff */
[----:B------:R-:W-:Y:S02]  /*3830*/  IADD3.X R14, PT, PT, R14, -0x1, RZ, P0, !PT ;  /* 0xffffffff0e0e7810 */ /* 0x000fe400007fe4ff */
[----:B------:R-:W-:-:S04]  /*3840*/  ISETP.NE.U32.AND P0, PT, R12, RZ, PT ;  /* 0x000000ff0c00720c */ /* 0x000fc80003f05070 */
[----:B------:R-:W-:Y:S02]  /*3850*/  ISETP.NE.AND.EX P0, PT, R14, RZ, PT, P0 ;  /* 0x000000ff0e00720c */ /* 0x000fe40003f05300 */
[----:B--2---:R-:W-:-:S05]  /*3860*/  LOP3.LUT R2, R11, R2, RZ, 0x30, !PT ;  /* 0x000000020b027212 */ /* 0x004fca00078e30ff */
[----:B------:R0:W-:Y:S06]  /*3870*/  STL [R13+0x110], R2 ;  /* 0x000110020d007387 */ /* 0x0001ec0000100800 */
[----:B------:R-:W-:Y:S05]  /*3880*/  @P0 BRA `(.L_x_27) ;  /* 0xfffffffc00c40947 */ /* 0x000fea000383ffff */
.L_x_22:
[----:B------:R-:W-:Y:S01]  /*3890*/  SHF.R.U64 R8, R7, 0x1d, R8 ;  /* 0x0000001d07087819 */ /* 0x000fe20000001208 */
[----:B0-23--:R-:W-:Y:S01]  /*38a0*/  IMAD.IADD R2, R1, 0x1, R4 ;  /* 0x0000000101027824 */ /* 0x00dfe200078e0204 */
[----:B------:R-:W-:Y:S01]  /*38b0*/  ISETP.GE.U32.AND P0, PT, R77, 0x40, PT ;  /* 0x000000404d00780c */ /* 0x000fe20003f06070 */
[----:B------:R-:W-:Y:S02]  /*38c0*/  IMAD.MOV.U32 R12, RZ, RZ, 0x6a09e667 ;  /* 0x6a09e667ff0c7424 */ /* 0x000fe400078e00ff */
[----:B------:R-:W-:Y:S01]  /*38d0*/  IMAD.MOV.U32 R13, RZ, RZ, -0x4498517b ;  /* 0xbb67ae85ff0d7424 */ /* 0x000fe200078e00ff */
[----:B------:R0:W-:Y:S01]  /*38e0*/  STL.64 [R2+0x108], R8 ;  /* 0x0001080802007387 */ /* 0x0001e20000100a00 */
[----:B------:R-:W-:Y:S01]  /*38f0*/  IMAD.MOV.U32 R14, RZ, RZ, 0x3c6ef372 ;  /* 0x3c6ef372ff0e7424 */ /* 0x000fe200078e00ff */
[----:B------:R-:W-:Y:S01]  /*3900*/  ISETP.GE.U32.AND.EX P0, PT, R88, RZ, PT, P0 ;  /* 0x000000ff5800720c */ /* 0x000fe20003f06100 */
[----:B------:R-:W-:Y:S02]  /*3910*/  IMAD.MOV.U32 R15, RZ, RZ, -0x5ab00ac6 ;  /* 0xa54ff53aff0f7424 */ /* 0x000fe400078e00ff */
[----:B------:R-:W-:-:S02]  /*3920*/  IMAD.MOV.U32 R16, RZ, RZ, 0x510e527f ;  /* 0x510e527fff107424 */ /* 0x000fc400078e00ff */
[----:B------:R-:W-:Y:S01]  /*3930*/  IMAD.MOV.U32 R17, RZ, RZ, -0x64fa9774 ;  /* 0x9b05688cff117424 */ /* 0x000fe200078e00ff */
[----:B------:R2:W-:Y:S01]  /*3940*/  STL.128 [R1+0x210], R12 ;  /* 0x0002100c01007387 */ /* 0x0005e20000100c00 */
[----:B------:R-:W-:Y:S02]  /*3950*/  IMAD.MOV.U32 R18, RZ, RZ, 0x1f83d9ab ;  /* 0x1f83d9abff127424 */ /* 0x000fe400078e00ff */
[----:B------:R-:W-:Y:S02]  /*3960*/  IMAD.MOV.U32 R19, RZ, RZ, 0x5be0cd19 ;  /* 0x5be0cd19ff137424 */ /* 0x000fe400078e00ff */
[----:B------:R-:W-:Y:S02]  /*3970*/  IMAD.MOV.U32 R7, RZ, RZ, -0x5ab00ac6 ;  /* 0xa54ff53aff077424 */ /* 0x000fe400078e00ff */
[----:B------:R-:W-:Y:S01]  /*3980*/  IMAD.MOV.U32 R6, RZ, RZ, 0x3c6ef372 ;  /* 0x3c6ef372ff067424 */ /* 0x000fe200078e00ff */
[----:B------:R2:W-:Y:S01]  /*3990*/  STL.128 [R1+0x220], R16 ;  /* 0x0002201001007387 */ /* 0x0005e20000100c00 */
[----:B------:R-:W-:-:S02]  /*39a0*/  IMAD.MOV.U32 R5, RZ, RZ, -0x4498517b ;  /* 0xbb67ae85ff057424 */ /* 0x000fc400078e00ff */
[----:B------:R-:W-:Y:S02]  /*39b0*/  IMAD.MOV.U32 R4, RZ, RZ, 0x6a09e667 ;  /* 0x6a09e667ff047424 */ /* 0x000fe400078e00ff */
[----:B------:R-:W-:Y:S02]  /*39c0*/  IMAD.MOV.U32 R11, RZ, RZ, 0x5be0cd19 ;  /* 0x5be0cd19ff0b7424 */ /* 0x000fe400078e00ff */
[----:B------:R-:W-:Y:S02]  /*39d0*/  IMAD.MOV.U32 R10, RZ, RZ, 0x1f83d9ab ;  /* 0x1f83d9abff0a7424 */ /* 0x000fe400078e00ff */
[----:B0-----:R-:W-:Y:S02]  /*39e0*/  IMAD.MOV.U32 R9, RZ, RZ, -0x64fa9774 ;  /* 0x9b05688cff097424 */ /* 0x001fe400078e00ff */
[----:B------:R-:W-:Y:S01]  /*39f0*/  IMAD.MOV.U32 R8, RZ, RZ, 0x510e527f ;  /* 0x510e527fff087424 */ /* 0x000fe200078e00ff */
[----:B------:R-:W-:Y:S06]  /*3a00*/  @!P0 BRA `(.L_x_28) ;  /* 0x0000005800508947 */ /* 0x000fec0003800000 */
[----:B------:R-:W0:Y:S01]  /*3a10*/  S2UR UR5, SR_CgaCtaId ;  /* 0x00000000000579c3 */ /* 0x000e220000008800 */
[----:B------:R-:W-:Y:S01]  /*3a20*/  UMOV UR4, 0x400 ;  /* 0x0000040000047882 */ /* 0x000fe20000000000 */
[--C-:B------:R-:W-:Y:S01]  /*3a30*/  SHF.R.U64 R2, R77, 0x6, R88.reuse ;  /* 0x000000064d027819 */ /* 0x100fe20000001258 */
[----:B------:R-:W-:Y:S01]  /*3a40*/  IMAD.MOV.U32 R4, RZ, RZ, 0x6a09e667 ;  /* 0x6a09e667ff047424 */ /* 0x000fe200078e00ff */
[----:B------:R-:W-:Y:S01]  /*3a50*/  SHF.R.U32.HI R88, RZ, 0x6, R88 ;  /* 0x00000006ff587819 */ /* 0x000fe20000011658 */
[----:B------:R-:W-:Y:S02]  /*3a60*/  IMAD.MOV.U32 R5, RZ, RZ, -0x4498517b ;  /* 0xbb67ae85ff057424 */ /* 0x000fe400078e00ff */
[----:B------:R-:W-:Y:S02]  /*3a70*/  IMAD.MOV.U32 R6, RZ, RZ, 0x3c6ef372 ;  /* 0x3c6ef372ff067424 */ /* 0x000fe400078e00ff */
[----:B------:R-:W-:Y:S02]  /*3a80*/  IMAD.MOV.U32 R7, RZ, RZ, -0x5ab00ac6 ;  /* 0xa54ff53aff077424 */ /* 0x000fe400078e00ff */
[----:B------:R-:W-:-:S02]  /*3a90*/  IMAD.MOV.U32 R8, RZ, RZ, 0x510e527f ;  /* 0x510e527fff087424 */ /* 0x000fc400078e00ff */
[----:B------:R-:W-:Y:S02]  /*3aa0*/  IMAD.MOV.U32 R9, RZ, RZ, -0x64fa9774 ;  /* 0x9b05688cff097424 */ /* 0x000fe400078e00ff */
[----:B------:R-:W-:Y:S02]  /*3ab0*/  IMAD.MOV.U32 R10, RZ, RZ, 0x1f83d9ab ;  /* 0x1f83d9abff0a7424 */ /* 0x000fe400078e00ff */
[----:B------:R-:W-:Y:S01]  /*3ac0*/  IMAD.MOV.U32 R11, RZ, RZ, 0x5be0cd19 ;  /* 0x5be0cd19ff0b7424 */ /* 0x000fe200078e00ff */
[----:B0-----:R-:W-:-:S09]  /*3ad0*/  ULEA UR4, UR5, UR4, 0x18 ;  /* 0x0000000405047291 */ /* 0x001fd2000f8ec0ff */
[----:B--2---:R-:W0:Y:S04]  /*3ae0*/  LDS.128 R12, [UR4] ;  /* 0x00000004ff0c7984 */ /* 0x004e280008000c00 */
[----:B------:R-:W2:Y:S04]  /*3af0*/  LDS.128 R16, [UR4+0x10] ;  /* 0x00001004ff107984 */ /* 0x000ea80008000c00 */
[----:B------:R-:W3:Y:S04]  /*3b00*/  LDS.128 R20, [UR4+0x20] ;  /* 0x00002004ff147984 */ /* 0x000ee80008000c00 */
[----:B------:R-:W4:Y:S04]  /*3b10*/  LDS.128 R24, [UR4+0x30] ;  /* 0x00003004ff187984 */ /* 0x000f280008000c00 */
[----:B------:R-:W0:Y:S04]  /*3b20*/  LDS.128 R28, [UR4+0x40] ;  /* 0x00004004ff1c7984 */ /* 0x000e280008000c00 */
        /* <DEDUP_REMOVED lines=10> */
[----:B--234-:R-:W0:Y:S02]  /*3bd0*/  LDS.128 R72, [UR4+0xf0] ;  /* 0x0000f004ff487984 */ /* 0x01ce240008000c00 */
.L_x_29:
[----:B------:R-:W2:Y:S04]  /*3be0*/  LDL.128 R92, [R0+-0x20] ;  /* 0xffffe000005c7983 */ /* 0x000ea80000100c00 */
[----:B------:R-:W3:Y:S04]  /*3bf0*/  LDL.128 R76, [R0+-0x10] ;  /* 0xfffff000004c7983 */ /* 0x000ee80000100c00 */
[----:B------:R-:W4:Y:S04]  /*3c00*/  LDL.128 R84, [R0] ;  /* 0x0000000000547983 */ /* 0x000f280000100c00 */
[----:B------:R-:W5:Y:S01]  /*3c10*/  LDL.128 R80, [R0+0x10] ;  /* 0x0000100000507983 */ /* 0x000f620000100c00 */
[----:B------:R-:W-:-:S02]  /*3c20*/  SHF.L.W.U32.HI R89, R8, 0x1a, R8 ;  /* 0x0000001a08597819 */ /* 0x000fc40000010e08 */
[C-C-:B------:R-:W-:Y:S02]  /*3c30*/  SHF.L.W.U32.HI R90, R8.reuse, 0x15, R8.reuse ;  /* 0x00000015085a7819 */ /* 0x140fe40000010e08 */
[----:B------:R-:W-:Y:S02]  /*3c40*/  SHF.L.W.U32.HI R91, R8, 0x7, R8 ;  /* 0x00000007085b7819 */ /* 0x000fe40000010e08 */
[----:B------:R-:W-:Y:S02]  /*3c50*/  SHF.L.W.U32.HI R102, R4, 0x13, R4 ;  /* 0x0000001304667819 */ /* 0x000fe40000010e04 */
[----:B------:R-:W-:Y:S02]  /*3c60*/  LOP3.LUT R89, R91, R89, R90, 0x96, !PT ;  /* 0x000000595b597212 */ /* 0x000fe400078e965a */
[----:B------:R-:W-:Y:S02]  /*3c70*/  LOP3.LUT R91, R10, R8, R9, 0xb8, !PT ;  /* 0x000000080a5b7212 */ /* 0x000fe400078eb809 */
[----:B------:R-:W-:-:S02]  /*3c80*/  SHF.L.W.U32.HI R103, R4, 0xa, R4 ;  /* 0x0000000a04677819 */ /* 0x000fc40000010e04 */
[----:B------:R-:W-:-:S04]  /*3c90*/  IADD3 R2, P0, PT, R2, -0x1, RZ ;  /* 0xffffffff02027810 */ /* 0x000fc80007f1e0ff */
[----:B------:R-:W-:Y:S02]  /*3ca0*/  IADD3.X R88, PT, PT, R88, -0x1, RZ, P0, !PT ;  /* 0xffffffff58587810 */ /* 0x000fe400007fe4ff */
[----:B------:R-:W-:-:S04]  /*3cb0*/  ISETP.NE.U32.AND P0, PT, R2, RZ, PT ;  /* 0x000000ff0200720c */ /* 0x000fc80003f05070 */
[----:B------:R-:W-:Y:S02]  /*3cc0*/  ISETP.NE.AND.EX P0, PT, R88, RZ, PT, P0 ;  /* 0x000000ff5800720c */ /* 0x000fe40003f05300 */
[----:B--2---:R-:W-:Y:S02]  /*3cd0*/  IADD3 R89, PT, PT, R92, R11, R89 ;  /* 0x0000000b5c597210 */ /* 0x004fe40007ffe059 */
[----:B0-----:R-:W-:Y:S02]  /*3ce0*/  IADD3 R97, PT, PT, R13, R93, R10 ;  /* 0x0000005d0d617210 */ /* 0x001fe40007ffe00a */
[----:B------:R-:W-:-:S05]  /*3cf0*/  IADD3 R100, PT, PT, R12, R89, R91 ;  /* 0x000000590c647210 */ /* 0x000fca0007ffe05b */
[----:B------:R-:W-:Y:S01]  /*3d00*/  IMAD.IADD R99, R100, 0x1, R7 ;  /* 0x0000000164637824 */ /* 0x000fe200078e0207 */
[----:B-----5:R-:W-:-:S04]  /*3d10*/  SHF.R.U32.HI R110, RZ, 0xa, R82 ;  /* 0x0000000aff6e7819 */ /* 0x020fc80000011652 */
[C-C-:B------:R-:W-:Y:S02]  /*3d20*/  SHF.L.W.U32.HI R89, R99.reuse, 0x1a, R99.reuse ;  /* 0x0000001a63597819 */ /* 0x140fe40000010e63 */
[C-C-:B------:R-:W-:Y:S02]  /*3d30*/  SHF.L.W.U32.HI R90, R99.reuse, 0x15, R99.reuse ;  /* 0x00000015635a7819 */ /* 0x140fe40000010e63 */
[----:B------:R-:W-:-:S04]  /*3d40*/  SHF.L.W.U32.HI R91, R99, 0x7, R99 ;  /* 0x00000007635b7819 */ /* 0x000fc80000010e63 */
[----:B------:R-:W-:Y:S02]  /*3d50*/  LOP3.LUT R89, R91, R89, R90, 0x96, !PT ;  /* 0x000000595b597212 */ /* 0x000fe400078e965a */
[----:B------:R-:W-:-:S04]  /*3d60*/  LOP3.LUT R90, R9, R99, R8, 0xb8, !PT ;  /* 0x00000063095a7212 */ /* 0x000fc800078eb808 */
[----:B------:R-:W-:-:S05]  /*3d70*/  IADD3 R97, PT, PT, R89, R97, R90 ;  /* 0x0000006159617210 */ /* 0x000fca0007ffe05a */
[----:B------:R-:W-:-:S05]  /*3d80*/  IMAD.IADD R98, R97, 0x1, R6 ;  /* 0x0000000161627824 */ /* 0x000fca00078e0206 */
[C-C-:B------:R-:W-:Y:S02]  /*3d90*/  SHF.L.W.U32.HI R89, R98.reuse, 0x1a, R98.reuse ;  /* 0x0000001a62597819 */ /* 0x140fe40000010e62 */
[C-C-:B------:R-:W-:Y:S02]  /*3da0*/  SHF.L.W.U32.HI R90, R98.reuse, 0x15, R98.reuse ;  /* 0x00000015625a7819 */ /* 0x140fe40000010e62 */
[----:B------:R-:W-:-:S04]  /*3db0*/  SHF.L.W.U32.HI R91, R98, 0x7, R98 ;  /* 0x00000007625b7819 */ /* 0x000fc80000010e62 */
[----:B------:R-:W-:Y:S02]  /*3dc0*/  LOP3.LUT R90, R91, R89, R90, 0x96, !PT ;  /* 0x000000595b5a7212 */ /* 0x000fe400078e965a */
[----:B------:R-:W-:Y:S02]  /*3dd0*/  IADD3 R91, PT, PT, R14, R94, R9 ;  /* 0x0000005e0e5b7210 */ /* 0x000fe40007ffe009 */
        /* <DEDUP_REMOVED lines=9> */
[----:B------:R-:W-:Y:S02]  /*3e70*/  IADD3 R91, PT, PT, R91, R101, R96 ;  /* 0x000000655b5b7210 */ /* 0x000fe40007ffe060 */
[----:B------:R-:W-:-:S03]  /*3e80*/  SHF.L.W.U32.HI R101, R4, 0x1e, R4 ;  /* 0x0000001e04657819 */ /* 0x000fc60000010e04 */
[----:B------:R-:W-:Y:S01]  /*3e90*/  IMAD.IADD R96, R91, 0x1, R4 ;  /* 0x000000015b607824 */ /* 0x000fe200078e0204 */
[----:B------:R-:W-:Y:S02]  /*3ea0*/  LOP3.LUT R101, R103, R101, R102, 0x96, !PT ;  /* 0x0000006567657212 */ /* 0x000fe400078e9666 */
[----:B------:R-:W-:Y:S02]  /*3eb0*/  LOP3.LUT R102, R6, R5, R4, 0xe8, !PT ;  /* 0x0000000506667212 */ /* 0x000fe400078ee804 */
[C-C-:B------:R-:W-:Y:S02]  /*3ec0*/  SHF.L.W.U32.HI R104, R96.reuse, 0x1a, R96.reuse ;  /* 0x0000001a60687819 */ /* 0x140fe40000010e60 */
[C-C-:B------:R-:W-:Y:S02]  /*3ed0*/  SHF.L.W.U32.HI R105, R96.reuse, 0x15, R96.reuse ;  /* 0x0000001560697819 */ /* 0x140fe40000010e60 */
[----:B------:R-:W-:Y:S02]  /*3ee0*/  SHF.L.W.U32.HI R106, R96, 0x7, R96 ;  /* 0x00000007606a7819 */ /* 0x000fe40000010e60 */
[----:B---3--:R-:W-:-:S02]  /*3ef0*/  IADD3 R103, PT, PT, R16, R76, R99 ;  /* 0x0000004c10677210 */ /* 0x008fc40007ffe063 */
[----:B------:R-:W-:Y:S02]  /*3f00*/  LOP3.LUT R104, R106, R104, R105, 0x96, !PT ;  /* 0x000000686a687212 */ /* 0x000fe400078e9669 */
[----:B------:R-:W-:Y:S02]  /*3f10*/  LOP3.LUT R99, R98, R96, R89, 0xb8, !PT ;  /* 0x0000006062637212 */ /* 0x000fe400078eb859 */
[----:B------:R-:W-:Y:S02]  /*3f20*/  IADD3 R101, PT, PT, R100, R102, R101 ;  /* 0x0000006664657210 */ /* 0x000fe40007ffe065 */
[----:B------:R-:W-:Y:S02]  /*3f30*/  IADD3 R100, PT, PT, R104, R103, R99 ;  /* 0x0000006768647210 */ /* 0x000fe40007ffe063 */
[C-C-:B------:R-:W-:Y:S02]  /*3f40*/  SHF.L.W.U32.HI R102, R101.reuse, 0x1e, R101.reuse ;  /* 0x0000001e65667819 */ /* 0x140fe40000010e65 */
[C-C-:B------:R-:W-:Y:S01]  /*3f50*/  SHF.L.W.U32.HI R103, R101.reuse, 0x13, R101.reuse ;  /* 0x0000001365677819 */ /* 0x140fe20000010e65 */
[C---:B------:R-:W-:Y:S01]  /*3f60*/  IMAD.IADD R99, R101.reuse, 0x1, R100 ;  /* 0x0000000165637824 */ /* 0x040fe200078e0264 */
[----:B------:R-:W-:-:S04]  /*3f70*/  SHF.L.W.U32.HI R104, R101, 0xa, R101 ;  /* 0x0000000a65687819 */ /* 0x000fc80000010e65 */
[C-C-:B------:R-:W-:Y:S02]  /*3f80*/  SHF.L.W.U32.HI R105, R99.reuse, 0x1a, R99.reuse ;  /* 0x0000001a63697819 */ /* 0x140fe40000010e63 */
[C-C-:B------:R-:W-:Y:S02]  /*3f90*/  SHF.L.W.U32.HI R106, R99.reuse, 0x15, R99.reuse ;  /* 0x00000015636a7819 */ /* 0x140fe40000010e63 */
[----:B------:R-:W-:Y:S02]  /*3fa0*/  SHF.L.W.U32.HI R107, R99, 0x7, R99 ;  /* 0x00000007636b7819 */ /* 0x000fe40000010e63 */
[----:B------:R-:W-:Y:S02]  /*3fb0*/  LOP3.LUT R102, R104, R102, R103, 0x96, !PT ;  /* 0x0000006668667212 */ /* 0x000fe400078e9667 */
[----:B------:R-:W-:Y:S02]  /*3fc0*/  LOP3.LUT R103, R5, R4, R101, 0xe8, !PT ;  /* 0x0000000405677212 */ /* 0x000fe400078ee865 */
[----:B------:R-:W-:-:S02]  /*3fd0*/  IADD3 R104, PT, PT, R98, R17, R77 ;  /* 0x0000001162687210 */ /* 0x000fc40007ffe04d */
        /* <DEDUP_REMOVED lines=12> */
[----:B------:R-:W-:Y:S02]  /*40a0*/  IADD3 R105, PT, PT, R89, R18, R78 ;  /* 0x0000001259697210 */ /* 0x000fe40007ffe04e */
[----:B------:R-:W-:-:S02]  /*40b0*/  LOP3.LUT R106, R108, R106, R107, 0x96, !PT ;  /* 0x0000006a6c6a7212 */ /* 0x000fc400078e966b */
[----:B------:R-:W-:Y:S02]  /*40c0*/  LOP3.LUT R104, R101, R4, R102, 0xe8, !PT ;  /* 0x0000000465687212 */ /* 0x000fe400078ee866 */
[----:B------:R-:W-:Y:S02]  /*40d0*/  LOP3.LUT R89, R96, R98, R99, 0xb8, !PT ;  /* 0x0000006260597212 */ /* 0x000fe400078eb863 */
[----:B------:R-:W-:Y:S02]  /*40e0*/  IADD3 R90, PT, PT, R90, R103, R104 ;  /* 0x000000675a5a7210 */ /* 0x000fe40007ffe068 */
[----:B------:R-:W-:Y:S02]  /*40f0*/  IADD3 R89, PT, PT, R106, R105, R89 ;  /* 0x000000696a597210 */ /* 0x000fe40007ffe059 */
[C-C-:B------:R-:W-:Y:S02]  /*4100*/  SHF.L.W.U32.HI R104, R90.reuse, 0x1e, R90.reuse ;  /* 0x0000001e5a687819 */ /* 0x140fe40000010e5a */
[C-C-:B------:R-:W-:Y:S01]  /*4110*/  SHF.L.W.U32.HI R105, R90.reuse, 0x13, R90.reuse ;  /* 0x000000135a697819 */ /* 0x140fe20000010e5a */
[C---:B------:R-:W-:Y:S01]  /*4120*/  IMAD.IADD R103, R90.reuse, 0x1, R89 ;  /* 0x000000015a677824 */ /* 0x040fe200078e0259 */
[----:B------:R-:W-:-:S02]  /*4130*/  SHF.L.W.U32.HI R106, R90, 0xa, R90 ;  /* 0x0000000a5a6a7819 */ /* 0x000fc40000010e5a */
[----:B------:R-:W-:Y:S02]  /*4140*/  LOP3.LUT R101, R102, R101, R90, 0xe8, !PT ;  /* 0x0000006566657212 */ /* 0x000fe400078ee85a */
[C-C-:B------:R-:W-:Y:S02]  /*4150*/  SHF.L.W.U32.HI R107, R103.reuse, 0x1a, R103.reuse ;  /* 0x0000001a676b7819 */ /* 0x140fe40000010e67 */
[C-C-:B------:R-:W-:Y:S02]  /*4160*/  SHF.L.W.U32.HI R108, R103.reuse, 0x15, R103.reuse ;  /* 0x00000015676c7819 */ /* 0x140fe40000010e67 */
[----:B------:R-:W-:Y:S02]  /*4170*/  SHF.L.W.U32.HI R109, R103, 0x7, R103 ;  /* 0x00000007676d7819 */ /* 0x000fe40000010e67 */
[----:B------:R-:W-:Y:S02]  /*4180*/  LOP3.LUT R104, R106, R104, R105, 0x96, !PT ;  /* 0x000000686a687212 */ /* 0x000fe400078e9669 */
[----:B------:R-:W-:-:S02]  /*4190*/  IADD3 R105, PT, PT, R96, R19, R79 ;  /* 0x0000001360697210 */ /* 0x000fc40007ffe04f */
[----:B------:R-:W-:Y:S02]  /*41a0*/  LOP3.LUT R107, R109, R107, R108, 0x96, !PT ;  /* 0x0000006b6d6b7212 */ /* 0x000fe400078e966c */
[----:B------:R-:W-:Y:S02]  /*41b0*/  LOP3.LUT R96, R99, R103, R98, 0xb8, !PT ;  /* 0x0000006763607212 */ /* 0x000fe400078eb862 */
[----:B------:R-:W-:Y:S02]  /*41c0*/  IADD3 R101, PT, PT, R91, R104, R101 ;  /* 0x000000685b657210 */ /* 0x000fe40007ffe065 */
[----:B------:R-:W-:Y:S02]  /*41d0*/  IADD3 R91, PT, PT, R107, R105, R96 ;  /* 0x000000696b5b7210 */ /* 0x000fe40007ffe060 */
[C-C-:B------:R-:W-:Y:S02]  /*41e0*/  SHF.L.W.U32.HI R104, R101.reuse, 0x1e, R101.reuse ;  /* 0x0000001e65687819 */ /* 0x140fe40000010e65 */
[C---:B------:R-:W-:Y:S01]  /*41f0*/  SHF.L.W.U32.HI R105, R101.reuse, 0x13, R101 ;  /* 0x0000001365697819 */ /* 0x040fe20000010e65 */
[C---:B------:R-:W-:Y:S01]  /*4200*/  IMAD.IADD R96, R101.reuse, 0x1, R91 ;  /* 0x0000000165607824 */ /* 0x040fe200078e025b */
[----:B------:R-:W-:-:S02]  /*4210*/  SHF.L.W.U32.HI R106, R101, 0xa, R101 ;  /* 0x0000000a656a7819 */ /* 0x000fc40000010e65 */
[----:B------:R-:W-:Y:S02]  /*4220*/  LOP3.LUT R102, R90, R102, R101, 0xe8, !PT ;  /* 0x000000665a667212 */ /* 0x000fe400078ee865 */
[C-C-:B------:R-:W-:Y:S02]  /*4230*/  SHF.L.W.U32.HI R107, R96.reuse, 0x1a, R96.reuse ;  /* 0x0000001a606b7819 */ /* 0x140fe40000010e60 */
[C-C-:B------:R-:W-:Y:S02]  /*4240*/  SHF.L.W.U32.HI R108, R96.reuse, 0x15, R96.reuse ;  /* 0x00000015606c7819 */ /* 0x140fe40000010e60 */
[----:B------:R-:W-:Y:S02]  /*4250*/  SHF.L.W.U32.HI R109, R96, 0x7, R96 ;  /* 0x00000007606d7819 */ /* 0x000fe40000010e60 */
[----:B------:R-:W-:Y:S02]  /*4260*/  LOP3.LUT R105, R106, R104, R105, 0x96, !PT ;  /* 0x000000686a697212 */ /* 0x000fe400078e9669 */
[----:B------:R-:W-:-:S02]  /*4270*/  LOP3.LUT R107, R109, R107, R108, 0x96, !PT ;  /* 0x0000006b6d6b7212 */ /* 0x000fc400078e966c */
[----:B----4-:R-:W-:Y:S02]  /*4280*/  IADD3 R99, PT, PT, R99, R20, R84 ;  /* 0x0000001463637210 */ /* 0x010fe40007ffe054 */
        /* <DEDUP_REMOVED lines=13> */
[----:B------:R-:W-:Y:S02]  /*4360*/  IADD3 R98, PT, PT, R98, R21, R85 ;  /* 0x0000001562627210 */ /* 0x000fe40007ffe055 */
        /* <DEDUP_REMOVED lines=35> */
[----:B------:R-:W-:Y:S02]  /*45a0*/  IADD3 R105, PT, PT, R105, R24, R80 ;  /* 0x0000001869697210 */ /* 0x000fe40007ffe050 */
[C-C-:B------:R-:W-:Y:S02]  /*45b0*/  SHF.L.W.U32.HI R107, R96.reuse, 0x1a, R96.reuse ;  /* 0x0000001a606b7819 */ /* 0x140fe40000010e60 */
[C-C-:B------:R-:W-:Y:S02]  /*45c0*/  SHF.L.W.U32.HI R108, R96.reuse, 0x15, R96.reuse ;  /* 0x00000015606c7819 */ /* 0x140fe40000010e60 */
[----:B------:R-:W-:Y:S02]  /*45d0*/  SHF.L.W.U32.HI R109, R96, 0x7, R96 ;  /* 0x00000007606d7819 */ /* 0x000fe40000010e60 */
[----:B------:R-:W-:Y:S02]  /*45e0*/  LOP3.LUT R104, R106, R103, R104, 0x96, !PT ;  /* 0x000000676a687212 */ /* 0x000fe400078e9668 */
[----:B------:R-:W-:-:S02]  /*45f0*/  LOP3.LUT R103, R102, R97, R100, 0xe8, !PT ;  /* 0x0000006166677212 */ /* 0x000fc400078ee864 */
        /* <DEDUP_REMOVED lines=37> */
[----:B------:R-:W-:Y:S02]  /*4850*/  LOP3.LUT R104, R106, R89, R104, 0x96, !PT ;  /* 0x000000596a687212 */ /* 0x000fe400078e9668 */
[C-C-:B------:R-:W-:Y:S02]  /*4860*/  SHF.L.W.U32.HI R89, R101.reuse, 0x1a, R101.reuse ;  /* 0x0000001a65597819 */ /* 0x140fe40000010e65 */
[C-C-:B------:R-:W-:Y:S02]  /*4870*/  SHF.L.W.U32.HI R106, R101.reuse, 0x15, R101.reuse ;  /* 0x00000015656a7819 */ /* 0x140fe40000010e65 */
[----:B------:R-:W-:Y:S02]  /*4880*/  SHF.L.W.U32.HI R107, R101, 0x7, R101 ;  /* 0x00000007656b7819 */ /* 0x000fe40000010e65 */
[----:B------:R-:W-:-:S02]  /*4890*/  IADD3 R103, PT, PT, R91, R104, R103 ;  /* 0x000000685b677210 */ /* 0x000fc40007ffe067 */
[----:B------:R-:W-:Y:S02]  /*48a0*/  LOP3.LUT R106, R107, R89, R106, 0x96, !PT ;  /* 0x000000596b6a7212 */ /* 0x000fe400078e966a */
[----:B------:R-:W-:Y:S02]  /*48b0*/  IADD3 R96, PT, PT, R96, R27, R83 ;  /* 0x0000001b60607210 */ /* 0x000fe40007ffe053 */
[----:B------:R-:W-:Y:S02]  /*48c0*/  LOP3.LUT R107, R97, R101, R90, 0xb8, !PT ;  /* 0x00000065616b7212 */ /* 0x000fe400078eb85a */
[C-C-:B------:R-:W-:Y:S02]  /*48d0*/  SHF.L.W.U32.HI R89, R103.reuse, 0x1e, R103.reuse ;  /* 0x0000001e67597819 */ /* 0x140fe40000010e67 */
[C-C-:B------:R-:W-:Y:S02]  /*48e0*/  SHF.L.W.U32.HI R104, R103.reuse, 0x13, R103.reuse ;  /* 0x0000001367687819 */ /* 0x140fe40000010e67 */
[----:B------:R-:W-:-:S02]  /*48f0*/  SHF.L.W.U32.HI R91, R103, 0xa, R103 ;  /* 0x0000000a675b7819 */ /* 0x000fc40000010e67 */
[----:B------:R-:W-:Y:S02]  /*4900*/  IADD3 R96, PT, PT, R106, R96, R107 ;  /* 0x000000606a607210 */ /* 0x000fe40007ffe06b */
[C-C-:B------:R-:W-:Y:S02]  /*4910*/  SHF.L.W.U32.HI R108, R82.reuse, 0xf, R82.reuse ;  /* 0x0000000f526c7819 */ /* 0x140fe40000010e52 */
[----:B------:R-:W-:Y:S02]  /*4920*/  SHF.L.W.U32.HI R109, R82, 0xd, R82 ;  /* 0x0000000d526d7819 */ /* 0x000fe40000010e52 */
[----:B------:R-:W-:Y:S01]  /*4930*/  LOP3.LUT R106, R91, R89, R104, 0x96, !PT ;  /* 0x000000595b6a7212 */ /* 0x000fe200078e9668 */
[----:B------:R-:W-:Y:S01]  /*4940*/  IMAD.IADD R104, R103, 0x1, R96 ;  /* 0x0000000167687824 */ /* 0x000fe200078e0260 */
[----:B------:R-:W-:Y:S02]  /*4950*/  LOP3.LUT R108, R110, R108, R109, 0x96, !PT ;  /* 0x0000006c6e6c7212 */ /* 0x000fe400078e966d */
[----:B------:R-:W-:-:S02]  /*4960*/  SHF.L.W.U32.HI R89, R93, 0x19, R93 ;  /* 0x000000195d597819 */ /* 0x000fc40000010e5d */
[--C-:B------:R-:W-:Y:S02]  /*4970*/  SHF.L.W.U32.HI R110, R93, 0xe, R93.reuse ;  /* 0x0000000e5d6e7819 */ /* 0x100fe40000010e5d */
[----:B------:R-:W-:Y:S02]  /*4980*/  SHF.R.U32.HI R91, RZ, 0x3, R93 ;  /* 0x00000003ff5b7819 */ /* 0x000fe4000001165d */
[----:B------:R-:W-:Y:S02]  /*4990*/  LOP3.LUT R102, R105, R102, R103, 0xe8, !PT ;  /* 0x0000006669667212 */ /* 0x000fe400078ee867 */
[C-C-:B------:R-:W-:Y:S02]  /*49a0*/  SHF.L.W.U32.HI R107, R104.reuse, 0x1a, R104.reuse ;  /* 0x0000001a686b7819 */ /* 0x140fe40000010e68 */
[C-C-:B------:R-:W-:Y:S02]  /*49b0*/  SHF.L.W.U32.HI R112, R104.reuse, 0x15, R104.reuse ;  /* 0x0000001568707819 */ /* 0x140fe40000010e68 */
[----:B------:R-:W-:-:S02]  /*49c0*/  SHF.L.W.U32.HI R109, R104, 0x7, R104 ;  /* 0x00000007686d7819 */ /* 0x000fc40000010e68 */
[----:B------:R-:W-:Y:S02]  /*49d0*/  LOP3.LUT R89, R91, R89, R110, 0x96, !PT ;  /* 0x000000595b597212 */ /* 0x000fe400078e966e */
[----:B------:R-:W-:Y:S02]  /*49e0*/  IADD3 R108, PT, PT, R108, R85, R92 ;  /* 0x000000556c6c7210 */ /* 0x000fe40007ffe05c */
[----:B------:R-:W-:Y:S02]  /*49f0*/  IADD3 R102, PT, PT, R99, R106, R102 ;  /* 0x0000006a63667210 */ /* 0x000fe40007ffe066 */
[----:B------:R-:W-:Y:S01]  /*4a00*/  LOP3.LUT R112, R109, R107, R112, 0x96, !PT ;  /* 0x0000006b6d707212 */ /* 0x000fe200078e9670 */
[----:B------:R-:W-:Y:S01]  /*4a10*/  IMAD.IADD R89, R89, 0x1, R108 ;  /* 0x0000000159597824 */ /* 0x000fe200078e026c */
[----:B------:R-:W-:Y:S02]  /*4a20*/  LOP3.LUT R106, R90, R104, R101, 0xb8, !PT ;  /* 0x000000685a6a7212 */ /* 0x000fe400078eb865 */
[----:B------:R-:W-:-:S02]  /*4a30*/  SHF.L.W.U32.HI R91, R102, 0x1e, R102 ;  /* 0x0000001e665b7819 */ /* 0x000fc40000010e66 */
[C-C-:B------:R-:W-:Y:S02]  /*4a40*/  SHF.L.W.U32.HI R92, R102.reuse, 0x13, R102.reuse ;  /* 0x00000013665c7819 */ /* 0x140fe40000010e66 */
[----:B------:R-:W-:Y:S02]  /*4a50*/  SHF.L.W.U32.HI R99, R102, 0xa, R102 ;  /* 0x0000000a66637819 */ /* 0x000fe40000010e66 */
[----:B------:R-:W-:Y:S02]  /*4a60*/  IADD3 R97, PT, PT, R106, R97, R112 ;  /* 0x000000616a617210 */ /* 0x000fe40007ffe070 */
[----:B------:R-:W-:Y:S02]  /*4a70*/  LOP3.LUT R91, R99, R91, R92, 0x96, !PT ;  /* 0x0000005b635b7212 */ /* 0x000fe400078e965c */
[C-C-:B------:R-:W-:Y:S02]  /*4a80*/  SHF.L.W.U32.HI R92, R83.reuse, 0xf, R83.reuse ;  /* 0x0000000f535c7819 */ /* 0x140fe40000010e53 */
[----:B------:R-:W-:-:S02]  /*4a90*/  SHF.L.W.U32.HI R99, R83, 0xd, R83 ;  /* 0x0000000d53637819 */ /* 0x000fc40000010e53 */
[----:B------:R-:W-:Y:S02]  /*4aa0*/  SHF.R.U32.HI R106, RZ, 0xa, R83 ;  /* 0x0000000aff6a7819 */ /* 0x000fe40000011653 */
[----:B------:R-:W-:Y:S02]  /*4ab0*/  IADD3 R97, PT, PT, R89, R97, R28 ;  /* 0x0000006159617210 */ /* 0x000fe40007ffe01c */
[----:B------:R-:W-:Y:S02]  /*4ac0*/  LOP3.LUT R105, R103, R105, R102, 0xe8, !PT ;  /* 0x0000006967697212 */ /* 0x000fe400078ee866 */
[----:B------:R-:W-:Y:S01]  /*4ad0*/  LOP3.LUT R92, R106, R92, R99, 0x96, !PT ;  /* 0x0000005c6a5c7212 */ /* 0x000fe200078e9663 */
[----:B------:R-:W-:Y:S01]  /*4ae0*/  IMAD.IADD R99, R102, 0x1, R97 ;  /* 0x0000000166637824 */ /* 0x000fe200078e0261 */
[C-C-:B------:R-:W-:Y:S02]  /*4af0*/  SHF.L.W.U32.HI R107, R94.reuse, 0x19, R94.reuse ;  /* 0x000000195e6b7819 */ /* 0x140fe40000010e5e */
[----:B------:R-:W-:-:S02]  /*4b00*/  SHF.L.W.U32.HI R108, R94, 0xe, R94 ;  /* 0x0000000e5e6c7819 */ /* 0x000fc40000010e5e */
[----:B------:R-:W-:Y:S02]  /*4b10*/  SHF.R.U32.HI R109, RZ, 0x3, R94 ;  /* 0x00000003ff6d7819 */ /* 0x000fe4000001165e */
[----:B------:R-:W-:Y:S02]  /*4b20*/  IADD3 R105, PT, PT, R98, R91, R105 ;  /* 0x0000005b62697210 */ /* 0x000fe40007ffe069 */
[----:B------:R-:W-:Y:S02]  /*4b30*/  IADD3 R106, PT, PT, R92, R86, R93 ;  /* 0x000000565c6a7210 */ /* 0x000fe40007ffe05d */
[----:B------:R-:W-:Y:S02]  /*4b40*/  LOP3.LUT R91, R109, R107, R108, 0x96, !PT ;  /* 0x0000006b6d5b7212 */ /* 0x000fe400078e966c */
[C-C-:B------:R-:W-:Y:S02]  /*4b50*/  SHF.L.W.U32.HI R92, R105.reuse, 0x1e, R105.reuse ;  /* 0x0000001e695c7819 */ /* 0x140fe40000010e69 */
[--C-:B------:R-:W-:Y:S01]  /*4b60*/  SHF.L.W.U32.HI R93, R105, 0x13, R105.reuse ;  /* 0x00000013695d7819 */ /* 0x100fe20000010e69 */
[----:B------:R-:W-:Y:S01]  /*4b70*/  IMAD.IADD R91, R91, 0x1, R106 ;  /* 0x000000015b5b7824 */ /* 0x000fe200078e026a */
[----:B------:R-:W-:-:S02]  /*4b80*/  SHF.L.W.U32.HI R98, R105, 0xa, R105 ;  /* 0x0000000a69627819 */ /* 0x000fc40000010e69 */
[C-C-:B------:R-:W-:Y:S02]  /*4b90*/  SHF.L.W.U32.HI R107, R99.reuse, 0x1a, R99.reuse ;  /* 0x0000001a636b7819 */ /* 0x140fe40000010e63 */
[C-C-:B------:R-:W-:Y:S02]  /*4ba0*/  SHF.L.W.U32.HI R108, R99.reuse, 0x15, R99.reuse ;  /* 0x00000015636c7819 */ /* 0x140fe40000010e63 */
[----:B------:R-:W-:Y:S02]  /*4bb0*/  SHF.L.W.U32.HI R109, R99, 0x7, R99 ;  /* 0x00000007636d7819 */ /* 0x000fe40000010e63 */
[----:B------:R-:W-:Y:S02]  /*4bc0*/  LOP3.LUT R110, R101, R99, R104, 0xb8, !PT ;  /* 0x00000063656e7212 */ /* 0x000fe400078eb868 */
[----:B------:R-:W-:Y:S02]  /*4bd0*/  LOP3.LUT R93, R98, R92, R93, 0x96, !PT ;  /* 0x0000005c625d7212 */ /* 0x000fe400078e965d */
[----:B------:R-:W-:-:S02]  /*4be0*/  LOP3.LUT R92, R109, R107, R108, 0x96, !PT ;  /* 0x0000006b6d5c7212 */ /* 0x000fc400078e966c */
[----:B------:R-:W-:Y:S02]  /*4bf0*/  IADD3 R110, PT, PT, R110, R29, R90 ;  /* 0x0000001d6e6e7210 */ /* 0x000fe40007ffe05a */
[C-C-:B------:R-:W-:Y:S02]  /*4c00*/  SHF.L.W.U32.HI R90, R89.reuse, 0xf, R89.reuse ;  /* 0x0000000f595a7819 */ /* 0x140fe40000010e59 */
[--C-:B------:R-:W-:Y:S02]  /*4c10*/  SHF.L.W.U32.HI R107, R89, 0xd, R89.reuse ;  /* 0x0000000d596b7819 */ /* 0x100fe40000010e59 */
[----:B------:R-:W-:Y:S02]  /*4c20*/  SHF.R.U32.HI R98, RZ, 0xa, R89 ;  /* 0x0000000aff627819 */ /* 0x000fe40000011659 */
[----:B------:R-:W-:Y:S02]  /*4c30*/  IADD3 R92, PT, PT, R91, R110, R92 ;  /* 0x0000006e5b5c7210 */ /* 0x000fe40007ffe05c */
[----:B------:R-:W-:-:S02]  /*4c40*/  LOP3.LUT R90, R98, R90, R107, 0x96, !PT ;  /* 0x0000005a625a7212 */ /* 0x000fc400078e966b */
[----:B------:R-:W-:Y:S02]  /*4c50*/  LOP3.LUT R103, R102, R103, R105, 0xe8, !PT ;  /* 0x0000006766677212 */ /* 0x000fe400078ee869 */
[C-C-:B------:R-:W-:Y:S02]  /*4c60*/  SHF.L.W.U32.HI R106, R95.reuse, 0x19, R95.reuse ;  /* 0x000000195f6a7819 */ /* 0x140fe40000010e5f */
[--C-:B------:R-:W-:Y:S02]  /*4c70*/  SHF.L.W.U32.HI R109, R95, 0xe, R95.reuse ;  /* 0x0000000e5f6d7819 */ /* 0x100fe40000010e5f */
[----:B------:R-:W-:Y:S02]  /*4c80*/  SHF.R.U32.HI R108, RZ, 0x3, R95 ;  /* 0x00000003ff6c7819 */ /* 0x000fe4000001165f */
[----:B------:R-:W-:Y:S01]  /*4c90*/  IADD3 R107, PT, PT, R90, R87, R94 ;  /* 0x000000575a6b7210 */ /* 0x000fe20007ffe05e */
[----:B------:R-:W-:Y:S01]  /*4ca0*/  IMAD.IADD R94, R105, 0x1, R92 ;  /* 0x00000001695e7824 */ /* 0x000fe200078e025c */
[----:B------:R-:W-:-:S02]  /*4cb0*/  IADD3 R100, PT, PT, R100, R93, R103 ;  /* 0x0000005d64647210 */ /* 0x000fc40007ffe067 */
[----:B------:R-:W-:Y:S02]  /*4cc0*/  LOP3.LUT R106, R108, R106, R109, 0x96, !PT ;  /* 0x0000006a6c6a7212 */ /* 0x000fe400078e966d */
[C-C-:B------:R-:W-:Y:S02]  /*4cd0*/  SHF.L.W.U32.HI R93, R100.reuse, 0x1e, R100.reuse ;  /* 0x0000001e645d7819 */ /* 0x140fe40000010e64 */
[--C-:B------:R-:W-:Y:S01]  /*4ce0*/  SHF.L.W.U32.HI R98, R100, 0x13, R100.reuse ;  /* 0x0000001364627819 */ /* 0x100fe20000010e64 */
[----:B------:R-:W-:Y:S01]  /*4cf0*/  IMAD.IADD R90, R106, 0x1, R107 ;  /* 0x000000016a5a7824 */ /* 0x000fe200078e026b */
[----:B------:R-:W-:Y:S02]  /*4d00*/  SHF.L.W.U32.HI R103, R100, 0xa, R100 ;  /* 0x0000000a64677819 */ /* 0x000fe40000010e64 */
[C-C-:B------:R-:W-:Y:S02]  /*4d10*/  SHF.L.W.U32.HI R108, R94.reuse, 0x1a, R94.reuse ;  /* 0x0000001a5e6c7819 */ /* 0x140fe40000010e5e */
[----:B------:R-:W-:-:S02]  /*4d20*/  SHF.L.W.U32.HI R109, R94, 0x15, R94 ;  /* 0x000000155e6d7819 */ /* 0x000fc40000010e5e */
[----:B------:R-:W-:Y:S02]  /*4d30*/  SHF.L.W.U32.HI R110, R94, 0x7, R94 ;  /* 0x000000075e6e7819 */ /* 0x000fe40000010e5e */
[----:B------:R-:W-:Y:S02]  /*4d40*/  LOP3.LUT R111, R104, R94, R99, 0xb8, !PT ;  /* 0x0000005e686f7212 */ /* 0x000fe400078eb863 */
[----:B------:R-:W-:Y:S02]  /*4d50*/  LOP3.LUT R103, R103, R93, R98, 0x96, !PT ;  /* 0x0000005d67677212 */ /* 0x000fe400078e9662 */
[----:B------:R-:W-:Y:S02]  /*4d60*/  LOP3.LUT R109, R110, R108, R109, 0x96, !PT ;  /* 0x0000006c6e6d7212 */ /* 0x000fe400078e966d */
[----:B------:R-:W-:Y:S02]  /*4d70*/  IADD3 R101, PT, PT, R111, R30, R101 ;  /* 0x0000001e6f657210 */ /* 0x000fe40007ffe065 */
[----:B------:R-:W-:-:S02]  /*4d80*/  SHF.L.W.U32.HI R93, R91, 0xf, R91 ;  /* 0x0000000f5b5d7819 */ /* 0x000fc40000010e5b */
[--C-:B------:R-:W-:Y:S02]  /*4d90*/  SHF.L.W.U32.HI R98, R91, 0xd, R91.reuse ;  /* 0x0000000d5b627819 */ /* 0x100fe40000010e5b */
[----:B------:R-:W-:Y:S02]  /*4da0*/  SHF.R.U32.HI R106, RZ, 0xa, R91 ;  /* 0x0000000aff6a7819 */ /* 0x000fe4000001165b */
[----:B------:R-:W-:Y:S02]  /*4db0*/  IADD3 R101, PT, PT, R90, R101, R109 ;  /* 0x000000655a657210 */ /* 0x000fe40007ffe06d */
[----:B------:R-:W-:Y:S02]  /*4dc0*/  LOP3.LUT R93, R106, R93, R98, 0x96, !PT ;  /* 0x0000005d6a5d7212 */ /* 0x000fe400078e9662 */
[----:B------:R-:W-:Y:S02]  /*4dd0*/  LOP3.LUT R102, R105, R102, R100, 0xe8, !PT ;  /* 0x0000006669667212 */ /* 0x000fe400078ee864 */
[----:B------:R-:W-:-:S02]  /*4de0*/  SHF.L.W.U32.HI R107, R76, 0x19, R76 ;  /* 0x000000194c6b7819 */ /* 0x000fc40000010e4c */
[--C-:B------:R-:W-:Y:S02]  /*4df0*/  SHF.L.W.U32.HI R108, R76, 0xe, R76.reuse ;  /* 0x0000000e4c6c7819 */ /* 0x100fe40000010e4c */
[----:B------:R-:W-:Y:S02]  /*4e00*/  SHF.R.U32.HI R110, RZ, 0x3, R76 ;  /* 0x00000003ff6e7819 */ /* 0x000fe4000001164c */
[----:B------:R-:W-:Y:S01]  /*4e10*/  IADD3 R93, PT, PT, R93, R80, R95 ;  /* 0x000000505d5d7210 */ /* 0x000fe20007ffe05f */
[----:B------:R-:W-:Y:S01]  /*4e20*/  IMAD.IADD R95, R100, 0x1, R101 ;  /* 0x00000001645f7824 */ /* 0x000fe200078e0265 */
[----:B------:R-:W-:Y:S02]  /*4e30*/  IADD3 R103, PT, PT, R96, R103, R102 ;  /* 0x0000006760677210 */ /* 0x000fe40007ffe066 */
[----:B------:R-:W-:Y:S02]  /*4e40*/  LOP3.LUT R108, R110, R107, R108, 0x96, !PT ;  /* 0x0000006b6e6c7212 */ /* 0x000fe400078e966c */
[----:B------:R-:W-:-:S02]  /*4e50*/  SHF.L.W.U32.HI R96, R103, 0x1e, R103 ;  /* 0x0000001e67607819 */ /* 0x000fc40000010e67 */
[C---:B------:R-:W-:Y:S01]  /*4e60*/  SHF.L.W.U32.HI R107, R103.reuse, 0x13, R103 ;  /* 0x00000013676b7819 */ /* 0x040fe20000010e67 */
[----:B------:R-:W-:Y:S01]  /*4e70*/  IMAD.IADD R93, R108, 0x1, R93 ;  /* 0x000000016c5d7824 */ /* 0x000fe200078e025d */
[----:B------:R-:W-:Y:S02]  /*4e80*/  SHF.L.W.U32.HI R98, R103, 0xa, R103 ;  /* 0x0000000a67627819 */ /* 0x000fe40000010e67 */
[C-C-:B------:R-:W-:Y:S02]  /*4e90*/  SHF.L.W.U32.HI R102, R95.reuse, 0x1a, R95.reuse ;  /* 0x0000001a5f667819 */ /* 0x140fe40000010e5f */
[C-C-:B------:R-:W-:Y:S02]  /*4ea0*/  SHF.L.W.U32.HI R109, R95.reuse, 0x15, R95.reuse ;  /* 0x000000155f6d7819 */ /* 0x140fe40000010e5f */
[----:B------:R-:W-:Y:S02]  /*4eb0*/  SHF.L.W.U32.HI R106, R95, 0x7, R95 ;  /* 0x000000075f6a7819 */ /* 0x000fe40000010e5f */
[----:B------:R-:W-:-:S02]  /*4ec0*/  LOP3.LUT R110, R99, R95, R94, 0xb8, !PT ;  /* 0x0000005f636e7212 */ /* 0x000fc400078eb85e */
[----:B------:R-:W-:Y:S02]  /*4ed0*/  LOP3.LUT R98, R98, R96, R107, 0x96, !PT ;  /* 0x0000006062627212 */ /* 0x000fe400078e966b */
[----:B------:R-:W-:Y:S02]  /*4ee0*/  LOP3.LUT R96, R106, R102, R109, 0x96, !PT ;  /* 0x000000666a607212 */ /* 0x000fe400078e966d */
[----:B------:R-:W-:Y:S02]  /*4ef0*/  IADD3 R110, PT, PT, R110, R31, R104 ;  /* 0x0000001f6e6e7210 */ /* 0x000fe40007ffe068 */
[C-C-:B------:R-:W-:Y:S02]  /*4f00*/  SHF.L.W.U32.HI R104, R90.reuse, 0xf, R90.reuse ;  /* 0x0000000f5a687819 */ /* 0x140fe40000010e5a */
[--C-:B------:R-:W-:Y:S02]  /*4f10*/  SHF.L.W.U32.HI R107, R90, 0xd, R90.reuse ;  /* 0x0000000d5a6b7819 */ /* 0x100fe40000010e5a */
[----:B------:R-:W-:-:S02]  /*4f20*/  SHF.R.U32.HI R106, RZ, 0xa, R90 ;  /* 0x0000000aff6a7819 */ /* 0x000fc4000001165a */
[----:B------:R-:W-:Y:S02]  /*4f30*/  LOP3.LUT R102, R105, R100, R103, 0xe8, !PT ;  /* 0x0000006469667212 */ /* 0x000fe400078ee867 */
[----:B------:R-:W-:Y:S02]  /*4f40*/  IADD3 R96, PT, PT, R93, R110, R96 ;  /* 0x0000006e5d607210 */ /* 0x000fe40007ffe060 */
[C-C-:B------:R-:W-:Y:S02]  /*4f50*/  SHF.L.W.U32.HI R108, R77.reuse, 0x19, R77.reuse ;  /* 0x000000194d6c7819 */ /* 0x140fe40000010e4d */
[--C-:B------:R-:W-:Y:S02]  /*4f60*/  SHF.L.W.U32.HI R109, R77, 0xe, R77.reuse ;  /* 0x0000000e4d6d7819 */ /* 0x100fe40000010e4d */
[----:B------:R-:W-:Y:S02]  /*4f70*/  SHF.R.U32.HI R105, RZ, 0x3, R77 ;  /* 0x00000003ff697819 */ /* 0x000fe4000001164d */
[----:B------:R-:W-:-:S02]  /*4f80*/  LOP3.LUT R104, R106, R104, R107, 0x96, !PT ;  /* 0x000000686a687212 */ /* 0x000fc400078e966b */
[----:B------:R-:W-:Y:S01]  /*4f90*/  IADD3 R102, PT, PT, R97, R98, R102 ;  /* 0x0000006261667210 */ /* 0x000fe20007ffe066 */
[----:B------:R-:W-:Y:S01]  /*4fa0*/  IMAD.IADD R98, R103, 0x1, R96 ;  /* 0x0000000167627824 */ /* 0x000fe200078e0260 */
[----:B------:R-:W-:Y:S02]  /*4fb0*/  LOP3.LUT R108, R105, R108, R109, 0x96, !PT ;  /* 0x0000006c696c7212 */ /* 0x000fe400078e966d */
[----:B------:R-:W-:Y:S02]  /*4fc0*/  IADD3 R107, PT, PT, R104, R81, R76 ;  /* 0x00000051686b7210 */ /* 0x000fe40007ffe04c */
        /* <DEDUP_REMOVED lines=25> */
[C---:B------:R-:W-:Y:S01]  /*5160*/  SHF.L.W.U32.HI R107, R105.reuse, 0x13, R105 ;  /* 0x00000013696b7819 */ /* 0x040fe20000010e69 */
[----:B------:R-:W-:Y:S01]  /*5170*/  IMAD.IADD R77, R108, 0x1, R77 ;  /* 0x000000016c4d7824 */ /* 0x000fe200078e024d */
[----:B------:R-:W-:Y:S02]  /*5180*/  SHF.L.W.U32.HI R100, R105, 0xa, R105 ;  /* 0x0000000a69647819 */ /* 0x000fe40000010e69 */
[C-C-:B------:R-:W-:Y:S02]  /*5190*/  SHF.L.W.U32.HI R104, R99.reuse, 0x1a, R99.reuse ;  /* 0x0000001a63687819 */ /* 0x140fe40000010e63 */
[----:B------:R-:W-:-:S02]  /*51a0*/  SHF.L.W.U32.HI R109, R99, 0x15, R99 ;  /* 0x00000015636d7819 */ /* 0x000fc40000010e63 */
[----:B------:R-:W-:Y:S02]  /*51b0*/  SHF.L.W.U32.HI R106, R99, 0x7, R99 ;  /* 0x00000007636a7819 */ /* 0x000fe40000010e63 */
[----:B------:R-:W-:Y:S02]  /*51c0*/  LOP3.LUT R100, R100, R92, R107, 0x96, !PT ;  /* 0x0000005c64647212 */ /* 0x000fe400078e966b */
[----:B------:R-:W-:Y:S02]  /*51d0*/  LOP3.LUT R92, R106, R104, R109, 0x96, !PT ;  /* 0x000000686a5c7212 */ /* 0x000fe400078e966d */
[C-C-:B------:R-:W-:Y:S02]  /*51e0*/  SHF.L.W.U32.HI R104, R76.reuse, 0xf, R76.reuse ;  /* 0x0000000f4c687819 */ /* 0x140fe40000010e4c */
[--C-:B------:R-:W-:Y:S02]  /*51f0*/  SHF.L.W.U32.HI R109, R76, 0xd, R76.reuse ;  /* 0x0000000d4c6d7819 */ /* 0x100fe40000010e4c */
[----:B------:R-:W-:-:S02]  /*5200*/  SHF.R.U32.HI R106, RZ, 0xa, R76 ;  /* 0x0000000aff6a7819 */ /* 0x000fc4000001164c */
[----:B------:R-:W-:Y:S02]  /*5210*/  IADD3 R94, PT, PT, R77, R33, R94 ;  /* 0x000000214d5e7210 */ /* 0x000fe40007ffe05e */
[----:B------:R-:W-:Y:S02]  /*5220*/  LOP3.LUT R107, R95, R99, R98, 0xb8, !PT ;  /* 0x000000635f6b7212 */ /* 0x000fe400078eb862 */
[C-C-:B------:R-:W-:Y:S02]  /*5230*/  SHF.L.W.U32.HI R108, R79.reuse, 0x19, R79.reuse ;  /* 0x000000194f6c7819 */ /* 0x140fe40000010e4f */
[--C-:B------:R-:W-:Y:S02]  /*5240*/  SHF.L.W.U32.HI R111, R79, 0xe, R79.reuse ;  /* 0x0000000e4f6f7819 */ /* 0x100fe40000010e4f */
[----:B------:R-:W-:Y:S02]  /*5250*/  SHF.R.U32.HI R110, RZ, 0x3, R79 ;  /* 0x00000003ff6e7819 */ /* 0x000fe4000001164f */
[----:B------:R-:W-:-:S02]  /*5260*/  LOP3.LUT R104, R106, R104, R109, 0x96, !PT ;  /* 0x000000686a687212 */ /* 0x000fc400078e966d */
[----:B------:R-:W-:Y:S02]  /*5270*/  LOP3.LUT R103, R102, R103, R105, 0xe8, !PT ;  /* 0x0000006766677212 */ /* 0x000fe400078ee869 */
[----:B------:R-:W-:Y:S02]  /*5280*/  IADD3 R92, PT, PT, R92, R94, R107 ;  /* 0x0000005e5c5c7210 */ /* 0x000fe40007ffe06b */
[----:B------:R-:W-:Y:S02]  /*5290*/  LOP3.LUT R108, R110, R108, R111, 0x96, !PT ;  /* 0x0000006c6e6c7212 */ /* 0x000fe400078e966f */
[----:B------:R-:W-:Y:S01]  /*52a0*/  IADD3 R107, PT, PT, R104, R83, R78 ;  /* 0x00000053686b7210 */ /* 0x000fe20007ffe04e */
[----:B------:R-:W-:Y:S01]  /*52b0*/  IMAD.IADD R94, R105, 0x1, R92 ;  /* 0x00000001695e7824 */ /* 0x000fe200078e025c */
[----:B------:R-:W-:Y:S02]  /*52c0*/  IADD3 R100, PT, PT, R101, R100, R103 ;  /* 0x0000006465647210 */ /* 0x000fe40007ffe067 */
[----:B------:R-:W-:Y:S01]  /*52d0*/  SHF.R.U32.HI R111, RZ, 0x3, R84 ;  /* 0x00000003ff6f7819 */ /* 0x000fe20000011654 */
[----:B------:R-:W-:Y:S01]  /*52e0*/  IMAD.IADD R78, R108, 0x1, R107 ;  /* 0x000000016c4e7824 */ /* 0x000fe200078e026b */
[----:B------:R-:W-:-:S02]  /*52f0*/  SHF.L.W.U32.HI R101, R100, 0x1e, R100 ;  /* 0x0000001e64657819 */ /* 0x000fc40000010e64 */
[C-C-:B------:R-:W-:Y:S02]  /*5300*/  SHF.L.W.U32.HI R104, R100.reuse, 0x13, R100.reuse ;  /* 0x0000001364687819 */ /* 0x140fe40000010e64 */
[----:B------:R-:W-:Y:S02]  /*5310*/  SHF.L.W.U32.HI R103, R100, 0xa, R100 ;  /* 0x0000000a64677819 */ /* 0x000fe40000010e64 */
[C-C-:B------:R-:W-:Y:S02]  /*5320*/  SHF.L.W.U32.HI R106, R94.reuse, 0x1a, R94.reuse ;  /* 0x0000001a5e6a7819 */ /* 0x140fe40000010e5e */
[C-C-:B------:R-:W-:Y:S02]  /*5330*/  SHF.L.W.U32.HI R109, R94.reuse, 0x15, R94.reuse ;  /* 0x000000155e6d7819 */ /* 0x140fe40000010e5e */
[----:B------:R-:W-:Y:S02]  /*5340*/  SHF.L.W.U32.HI R110, R94, 0x7, R94 ;  /* 0x000000075e6e7819 */ /* 0x000fe40000010e5e */
[----:B------:R-:W-:-:S02]  /*5350*/  LOP3.LUT R103, R103, R101, R104, 0x96, !PT ;  /* 0x0000006567677212 */ /* 0x000fc400078e9668 */
[----:B------:R-:W-:Y:S02]  /*5360*/  IADD3 R101, PT, PT, R78, R34, R95 ;  /* 0x000000224e657210 */ /* 0x000fe40007ffe05f */
[----:B------:R-:W-:Y:S02]  /*5370*/  LOP3.LUT R106, R110, R106, R109, 0x96, !PT ;  /* 0x0000006a6e6a7212 */ /* 0x000fe400078e966d */
[----:B------:R-:W-:Y:S02]  /*5380*/  LOP3.LUT R95, R98, R94, R99, 0xb8, !PT ;  /* 0x0000005e625f7212 */ /* 0x000fe400078eb863 */
[C-C-:B------:R-:W-:Y:S02]  /*5390*/  SHF.L.W.U32.HI R104, R77.reuse, 0xf, R77.reuse ;  /* 0x0000000f4d687819 */ /* 0x140fe40000010e4d */
[--C-:B------:R-:W-:Y:S02]  /*53a0*/  SHF.L.W.U32.HI R107, R77, 0xd, R77.reuse ;  /* 0x0000000d4d6b7819 */ /* 0x100fe40000010e4d */
[----:B------:R-:W-:-:S02]  /*53b0*/  SHF.R.U32.HI R108, RZ, 0xa, R77 ;  /* 0x0000000aff6c7819 */ /* 0x000fc4000001164d */
[----:B------:R-:W-:Y:S02]  /*53c0*/  IADD3 R95, PT, PT, R106, R101, R95 ;  /* 0x000000656a5f7210 */ /* 0x000fe40007ffe05f */
[C-C-:B------:R-:W-:Y:S02]  /*53d0*/  SHF.L.W.U32.HI R109, R84.reuse, 0x19, R84.reuse ;  /* 0x00000019546d7819 */ /* 0x140fe40000010e54 */
[----:B------:R-:W-:Y:S01]  /*53e0*/  SHF.L.W.U32.HI R110, R84, 0xe, R84 ;  /* 0x0000000e546e7819 */ /* 0x000fe20000010e54 */
[----:B------:R-:W-:Y:S01]  /*53f0*/  IMAD.IADD R101, R100, 0x1, R95 ;  /* 0x0000000164657824 */ /* 0x000fe200078e025f */
[----:B------:R-:W-:Y:S02]  /*5400*/  LOP3.LUT R102, R105, R102, R100, 0xe8, !PT ;  /* 0x0000006669667212 */ /* 0x000fe400078ee864 */
[----:B------:R-:W-:Y:S02]  /*5410*/  LOP3.LUT R104, R108, R104, R107, 0x96, !PT ;  /* 0x000000686c687212 */ /* 0x000fe400078e966b */
[----:B------:R-:W-:-:S02]  /*5420*/  IADD3 R103, PT, PT, R96, R103, R102 ;  /* 0x0000006760677210 */ /* 0x000fc40007ffe066 */
[----:B------:R-:W-:Y:S02]  /*5430*/  LOP3.LUT R109, R111, R109, R110, 0x96, !PT ;  /* 0x0000006d6f6d7212 */ /* 0x000fe400078e966e */
[----:B------:R-:W-:Y:S02]  /*5440*/  IADD3 R104, PT, PT, R104, R89, R79 ;  /* 0x0000005968687210 */ /* 0x000fe40007ffe04f */
[C-C-:B------:R-:W-:Y:S02]  /*5450*/  SHF.L.W.U32.HI R96, R103.reuse, 0x1e, R103.reuse ;  /* 0x0000001e67607819 */ /* 0x140fe40000010e67 */
[--C-:B------:R-:W-:Y:S01]  /*5460*/  SHF.L.W.U32.HI R107, R103, 0x13, R103.reuse ;  /* 0x00000013676b7819 */ /* 0x100fe20000010e67 */
[----:B------:R-:W-:Y:S01]  /*5470*/  IMAD.IADD R79, R109, 0x1, R104 ;  /* 0x000000016d4f7824 */ /* 0x000fe200078e0268 */
[----:B------:R-:W-:Y:S02]  /*5480*/  SHF.L.W.U32.HI R102, R103, 0xa, R103 ;  /* 0x0000000a67667819 */ /* 0x000fe40000010e67 */
[----:B------:R-:W-:-:S02]  /*5490*/  SHF.L.W.U32.HI R106, R101, 0x1a, R101 ;  /* 0x0000001a656a7819 */ /* 0x000fc40000010e65 */
[C-C-:B------:R-:W-:Y:S02]  /*54a0*/  SHF.L.W.U32.HI R111, R101.reuse, 0x15, R101.reuse ;  /* 0x00000015656f7819 */ /* 0x140fe40000010e65 */
[----:B------:R-:W-:Y:S02]  /*54b0*/  SHF.L.W.U32.HI R108, R101, 0x7, R101 ;  /* 0x00000007656c7819 */ /* 0x000fe40000010e65 */
[----:B------:R-:W-:Y:S02]  /*54c0*/  LOP3.LUT R102, R102, R96, R107, 0x96, !PT ;  /* 0x0000006066667212 */ /* 0x000fe400078e966b */
[----:B------:R-:W-:Y:S02]  /*54d0*/  LOP3.LUT R96, R108, R106, R111, 0x96, !PT ;  /* 0x0000006a6c607212 */ /* 0x000fe400078e966f */
[C-C-:B------:R-:W-:Y:S02]  /*54e0*/  SHF.L.W.U32.HI R104, R78.reuse, 0xf, R78.reuse ;  /* 0x0000000f4e687819 */ /* 0x140fe40000010e4e */
[----:B------:R-:W-:-:S02]  /*54f0*/  SHF.L.W.U32.HI R109, R78, 0xd, R78 ;  /* 0x0000000d4e6d7819 */ /* 0x000fc40000010e4e */
[----:B------:R-:W-:Y:S02]  /*5500*/  SHF.R.U32.HI R106, RZ, 0xa, R78 ;  /* 0x0000000aff6a7819 */ /* 0x000fe4000001164e */
[----:B------:R-:W-:Y:S02]  /*5510*/  IADD3 R98, PT, PT, R79, R35, R98 ;  /* 0x000000234f627210 */ /* 0x000fe40007ffe062 */
[----:B------:R-:W-:Y:S02]  /*5520*/  LOP3.LUT R107, R99, R101, R94, 0xb8, !PT ;  /* 0x00000065636b7212 */ /* 0x000fe400078eb85e */
[C-C-:B------:R-:W-:Y:S02]  /*5530*/  SHF.L.W.U32.HI R108, R85.reuse, 0x19, R85.reuse ;  /* 0x00000019556c7819 */ /* 0x140fe40000010e55 */
[--C-:B------:R-:W-:Y:S02]  /*5540*/  SHF.L.W.U32.HI R111, R85, 0xe, R85.reuse ;  /* 0x0000000e556f7819 */ /* 0x100fe40000010e55 */
[----:B------:R-:W-:-:S02]  /*5550*/  SHF.R.U32.HI R110, RZ, 0x3, R85 ;  /* 0x00000003ff6e7819 */ /* 0x000fc40000011655 */
[----:B------:R-:W-:Y:S02]  /*5560*/  LOP3.LUT R104, R106, R104, R109, 0x96, !PT ;  /* 0x000000686a687212 */ /* 0x000fe400078e966d */
[----:B------:R-:W-:Y:S02]  /*5570*/  IADD3 R96, PT, PT, R96, R98, R107 ;  /* 0x0000006260607210 */ /* 0x000fe40007ffe06b */
[----:B------:R-:W-:Y:S02]  /*5580*/  LOP3.LUT R105, R100, R105, R103, 0xe8, !PT ;  /* 0x0000006964697212 */ /* 0x000fe400078ee867 */
[----:B------:R-:W-:Y:S01]  /*5590*/  LOP3.LUT R108, R110, R108, R111, 0x96, !PT ;  /* 0x0000006c6e6c7212 */ /* 0x000fe200078e966f */
[----:B------:R-:W-:Y:S01]  /*55a0*/  IMAD.IADD R98, R103, 0x1, R96 ;  /* 0x0000000167627824 */ /* 0x000fe200078e0260 */
[----:B------:R-:W-:Y:S02]  /*55b0*/  IADD3 R107, PT, PT, R104, R91, R84 ;  /* 0x0000005b686b7210 */ /* 0x000fe40007ffe054 */
[----:B------:R-:W-:-:S02]  /*55c0*/  IADD3 R102, PT, PT, R97, R102, R105 ;  /* 0x0000006661667210 */ /* 0x000fc40007ffe069 */
[----:B------:R-:W-:Y:S01]  /*55d0*/  SHF.L.W.U32.HI R106, R98, 0x1a, R98 ;  /* 0x0000001a626a7819 */ /* 0x000fe20000010e62 */
[----:B------:R-:W-:Y:S01]  /*55e0*/  IMAD.IADD R84, R108, 0x1, R107 ;  /* 0x000000016c547824 */ /* 0x000fe200078e026b */
[C-C-:B------:R-:W-:Y:S02]  /*55f0*/  SHF.L.W.U32.HI R97, R102.reuse, 0x1e, R102.reuse ;  /* 0x0000001e66617819 */ /* 0x140fe40000010e66 */
[C-C-:B------:R-:W-:Y:S02]  /*5600*/  SHF.L.W.U32.HI R104, R102.reuse, 0x13, R102.reuse ;  /* 0x0000001366687819 */ /* 0x140fe40000010e66 */
[----:B------:R-:W-:Y:S02]  /*5610*/  SHF.L.W.U32.HI R105, R102, 0xa, R102 ;  /* 0x0000000a66697819 */ /* 0x000fe40000010e66 */
[C-C-:B------:R-:W-:Y:S02]  /*5620*/  SHF.L.W.U32.HI R109, R98.reuse, 0x15, R98.reuse ;  /* 0x00000015626d7819 */ /* 0x140fe40000010e62 */
[----:B------:R-:W-:-:S02]  /*5630*/  SHF.L.W.U32.HI R110, R98, 0x7, R98 ;  /* 0x00000007626e7819 */ /* 0x000fc40000010e62 */
[----:B------:R-:W-:Y:S02]  /*5640*/  LOP3.LUT R105, R105, R97, R104, 0x96, !PT ;  /* 0x0000006169697212 */ /* 0x000fe400078e9668 */
[----:B------:R-:W-:Y:S02]  /*5650*/  LOP3.LUT R97, R110, R106, R109, 0x96, !PT ;  /* 0x0000006a6e617212 */ /* 0x000fe400078e966d */
[----:B------:R-:W-:Y:S02]  /*5660*/  IADD3 R99, PT, PT, R84, R36, R99 ;  /* 0x0000002454637210 */ /* 0x000fe40007ffe063 */
[----:B------:R-:W-:Y:S02]  /*5670*/  LOP3.LUT R104, R94, R98, R101, 0xb8, !PT ;  /* 0x000000625e687212 */ /* 0x000fe400078eb865 */
[C-C-:B------:R-:W-:Y:S02]  /*5680*/  SHF.L.W.U32.HI R106, R79.reuse, 0xf, R79.reuse ;  /* 0x0000000f4f6a7819 */ /* 0x140fe40000010e4f */
[----:B------:R-:W-:-:S02]  /*5690*/  SHF.L.W.U32.HI R107, R79, 0xd, R79 ;  /* 0x0000000d4f6b7819 */ /* 0x000fc40000010e4f */
[----:B------:R-:W-:Y:S02]  /*56a0*/  SHF.R.U32.HI R108, RZ, 0xa, R79 ;  /* 0x0000000aff6c7819 */ /* 0x000fe4000001164f */
[----:B------:R-:W-:Y:S02]  /*56b0*/  LOP3.LUT R100, R103, R100, R102, 0xe8, !PT ;  /* 0x0000006467647212 */ /* 0x000fe400078ee866 */
[----:B------:R-:W-:Y:S02]  /*56c0*/  IADD3 R97, PT, PT, R97, R99, R104 ;  /* 0x0000006361617210 */ /* 0x000fe40007ffe068 */
[C-C-:B------:R-:W-:Y:S02]  /*56d0*/  SHF.L.W.U32.HI R109, R86.reuse, 0x19, R86.reuse ;  /* 0x00000019566d7819 */ /* 0x140fe40000010e56 */
[--C-:B------:R-:W-:Y:S01]  /*56e0*/  SHF.L.W.U32.HI R110, R86, 0xe, R86.reuse ;  /* 0x0000000e566e7819 */ /* 0x100fe20000010e56 */
[----:B------:R-:W-:Y:S01]  /*56f0*/  IMAD.IADD R99, R102, 0x1, R97 ;  /* 0x0000000166637824 */ /* 0x000fe200078e0261 */
[----:B------:R-:W-:-:S02]  /*5700*/  SHF.R.U32.HI R111, RZ, 0x3, R86 ;  /* 0x00000003ff6f7819 */ /* 0x000fc40000011656 */
[----:B------:R-:W-:Y:S02]  /*5710*/  LOP3.LUT R106, R108, R106, R107, 0x96, !PT ;  /* 0x0000006a6c6a7212 */ /* 0x000fe400078e966b */
[----:B------:R-:W-:Y:S02]  /*5720*/  IADD3 R105, PT, PT, R92, R105, R100 ;  /* 0x000000695c697210 */ /* 0x000fe40007ffe064 */
[----:B------:R-:W-:Y:S02]  /*5730*/  LOP3.LUT R92, R111, R109, R110, 0x96, !PT ;  /* 0x0000006d6f5c7212 */ /* 0x000fe400078e966e */
[----:B------:R-:W-:Y:S02]  /*5740*/  IADD3 R107, PT, PT, R106, R90, R85 ;  /* 0x0000005a6a6b7210 */ /* 0x000fe40007ffe055 */
[C-C-:B------:R-:W-:Y:S02]  /*5750*/  SHF.L.W.U32.HI R85, R105.reuse, 0x1e, R105.reuse ;  /* 0x0000001e69557819 */ /* 0x140fe40000010e69 */
[C---:B------:R-:W-:Y:S01]  /*5760*/  SHF.L.W.U32.HI R100, R105.reuse, 0x13, R105 ;  /* 0x0000001369647819 */ /* 0x040fe20000010e69 */
[----:B------:R-:W-:Y:S01]  /*5770*/  IMAD.IADD R92, R92, 0x1, R107 ;  /* 0x000000015c5c7824 */ /* 0x000fe200078e026b */
[----:B------:R-:W-:-:S02]  /*5780*/  SHF.L.W.U32.HI R104, R105, 0xa, R105 ;  /* 0x0000000a69687819 */ /* 0x000fc40000010e69 */
[C-C-:B------:R-:W-:Y:S02]  /*5790*/  SHF.L.W.U32.HI R106, R99.reuse, 0x1a, R99.reuse ;  /* 0x0000001a636a7819 */ /* 0x140fe40000010e63 */
[C-C-:B------:R-:W-:Y:S02]  /*57a0*/  SHF.L.W.U32.HI R109, R99.reuse, 0x15, R99.reuse ;  /* 0x00000015636d7819 */ /* 0x140fe40000010e63 */
[----:B------:R-:W-:Y:S02]  /*57b0*/  SHF.L.W.U32.HI R108, R99, 0x7, R99 ;  /* 0x00000007636c7819 */ /* 0x000fe40000010e63 */
[----:B------:R-:W-:Y:S02]  /*57c0*/  LOP3.LUT R104, R104, R85, R100, 0x96, !PT ;  /* 0x0000005568687212 */ /* 0x000fe400078e9664 */
[----:B------:R-:W-:Y:S02]  /*57d0*/  LOP3.LUT R106, R108, R106, R109, 0x96, !PT ;  /* 0x0000006a6c6a7212 */ /* 0x000fe400078e966d */
[----:B------:R-:W-:-:S02]  /*57e0*/  SHF.L.W.U32.HI R100, R84, 0xf, R84 ;  /* 0x0000000f54647819 */ /* 0x000fc40000010e54 */
[--C-:B------:R-:W-:Y:S02]  /*57f0*/  SHF.L.W.U32.HI R107, R84, 0xd, R84.reuse ;  /* 0x0000000d546b7819 */ /* 0x100fe40000010e54 */
[----:B------:R-:W-:Y:S02]  /*5800*/  SHF.R.U32.HI R108, RZ, 0xa, R84 ;  /* 0x0000000aff6c7819 */ /* 0x000fe40000011654 */
[----:B------:R-:W-:Y:S02]  /*5810*/  IADD3 R94, PT, PT, R92, R37, R94 ;  /* 0x000000255c5e7210 */ /* 0x000fe40007ffe05e */
[----:B------:R-:W-:Y:S02]  /*5820*/  LOP3.LUT R85, R101, R99, R98, 0xb8, !PT ;  /* 0x0000006365557212 */ /* 0x000fe400078eb862 */
[----:B------:R-:W-:Y:S02]  /*5830*/  LOP3.LUT R100, R108, R100, R107, 0x96, !PT ;  /* 0x000000646c647212 */ /* 0x000fe400078e966b */
[----:B------:R-:W-:-:S02]  /*5840*/  IADD3 R94, PT, PT, R106, R94, R85 ;  /* 0x0000005e6a5e7210 */ /* 0x000fc40007ffe055 */
[C-C-:B------:R-:W-:Y:S02]  /*5850*/  SHF.L.W.U32.HI R109, R87.reuse, 0x19, R87.reuse ;  /* 0x00000019576d7819 */ /* 0x140fe40000010e57 */
[----:B------:R-:W-:Y:S02]  /*5860*/  SHF.L.W.U32.HI R110, R87, 0xe, R87 ;  /* 0x0000000e576e7819 */ /* 0x000fe40000010e57 */
[----:B------:R-:W-:Y:S02]  /*5870*/  LOP3.LUT R103, R102, R103, R105, 0xe8, !PT ;  /* 0x0000006766677212 */ /* 0x000fe400078ee869 */
        /* <DEDUP_REMOVED lines=19> */
[----:B------:R-:W-:Y:S02]  /*59b0*/  LOP3.LUT R101, R105, R102, R104, 0xe8, !PT ;  /* 0x0000006669657212 */ /* 0x000fe400078ee868 */
[----:B------:R-:W-:Y:S02]  /*59c0*/  LOP3.LUT R107, R109, R107, R108, 0x96, !PT ;  /* 0x0000006b6d6b7212 */ /* 0x000fe400078e966c */
[----:B------:R-:W-:Y:S02]  /*59d0*/  IADD3 R95, PT, PT, R95, R106, R86 ;  /* 0x0000006a5f5f7210 */ /* 0x000fe40007ffe056 */
[----:B------:R-:W-:-:S02]  /*59e0*/  SHF.L.W.U32.HI R110, R80, 0x19, R80 ;  /* 0x00000019506e7819 */ /* 0x000fc40000010e50 */
[--C-:B------:R-:W-:Y:S02]  /*59f0*/  SHF.L.W.U32.HI R111, R80, 0xe, R80.reuse ;  /* 0x0000000e506f7819 */ /* 0x100fe40000010e50 */
[----:B------:R-:W-:Y:S02]  /*5a00*/  SHF.R.U32.HI R102, RZ, 0x3, R80 ;  /* 0x00000003ff667819 */ /* 0x000fe40000011650 */
[----:B------:R-:W-:Y:S01]  /*5a10*/  IADD3 R107, PT, PT, R107, R76, R87 ;  /* 0x0000004c6b6b7210 */ /* 0x000fe20007ffe057 */
[----:B------:R-:W-:Y:S01]  /*5a20*/  IMAD.IADD R87, R104, 0x1, R95 ;  /* 0x0000000168577824 */ /* 0x000fe200078e025f */
[----:B------:R-:W-:Y:S02]  /*5a30*/  LOP3.LUT R86, R102, R110, R111, 0x96, !PT ;  /* 0x0000006e66567212 */ /* 0x000fe400078e966f */
[----:B------:R-:W-:Y:S02]  /*5a40*/  IADD3 R101, PT, PT, R96, R103, R101 ;  /* 0x0000006760657210 */ /* 0x000fe40007ffe065 */
[----:B------:R-:W-:Y:S01]  /*5a50*/  SHF.L.W.U32.HI R106, R87, 0x1a, R87 ;  /* 0x0000001a576a7819 */ /* 0x000fe20000010e57 */
[----:B------:R-:W-:Y:S01]  /*5a60*/  IMAD.IADD R86, R86, 0x1, R107 ;  /* 0x0000000156567824 */ /* 0x000fe200078e026b */
[----:B------:R-:W-:-:S02]  /*5a70*/  SHF.L.W.U32.HI R96, R101, 0x1e, R101 ;  /* 0x0000001e65607819 */ /* 0x000fc40000010e65 */
[C-C-:B------:R-:W-:Y:S02]  /*5a80*/  SHF.L.W.U32.HI R103, R101.reuse, 0x13, R101.reuse ;  /* 0x0000001365677819 */ /* 0x140fe40000010e65 */
[----:B------:R-:W-:Y:S02]  /*5a90*/  SHF.L.W.U32.HI R102, R101, 0xa, R101 ;  /* 0x0000000a65667819 */ /* 0x000fe40000010e65 */
[C-C-:B------:R-:W-:Y:S02]  /*5aa0*/  SHF.L.W.U32.HI R109, R87.reuse, 0x15, R87.reuse ;  /* 0x00000015576d7819 */ /* 0x140fe40000010e57 */
[----:B------:R-:W-:Y:S02]  /*5ab0*/  SHF.L.W.U32.HI R108, R87, 0x7, R87 ;  /* 0x00000007576c7819 */ /* 0x000fe40000010e57 */
[----:B------:R-:W-:Y:S02]  /*5ac0*/  LOP3.LUT R102, R102, R96, R103, 0x96, !PT ;  /* 0x0000006066667212 */ /* 0x000fe400078e9667 */
[----:B------:R-:W-:-:S02]  /*5ad0*/  LOP3.LUT R106, R108, R106, R109, 0x96, !PT ;  /* 0x0000006a6c6a7212 */ /* 0x000fc400078e966d */
[C-C-:B------:R-:W-:Y:S02]  /*5ae0*/  SHF.L.W.U32.HI R96, R85.reuse, 0xf, R85.reuse ;  /* 0x0000000f55607819 */ /* 0x140fe40000010e55 */
[--C-:B------:R-:W-:Y:S02]  /*5af0*/  SHF.L.W.U32.HI R107, R85, 0xd, R85.reuse ;  /* 0x0000000d556b7819 */ /* 0x100fe40000010e55 */
[----:B------:R-:W-:Y:S02]  /*5b00*/  SHF.R.U32.HI R108, RZ, 0xa, R85 ;  /* 0x0000000aff6c7819 */ /* 0x000fe40000011655 */
[----:B------:R-:W-:Y:S02]  /*5b10*/  IADD3 R98, PT, PT, R86, R39, R98 ;  /* 0x0000002756627210 */ /* 0x000fe40007ffe062 */
[----:B------:R-:W-:Y:S02]  /*5b20*/  LOP3.LUT R103, R99, R87, R100, 0xb8, !PT ;  /* 0x0000005763677212 */ /* 0x000fe400078eb864 */
[----:B------:R-:W-:-:S02]  /*5b30*/  LOP3.LUT R96, R108, R96, R107, 0x96, !PT ;  /* 0x000000606c607212 */ /* 0x000fc400078e966b */
[----:B------:R-:W-:Y:S02]  /*5b40*/  IADD3 R98, PT, PT, R106, R98, R103 ;  /* 0x000000626a627210 */ /* 0x000fe40007ffe067 */
        /* <DEDUP_REMOVED lines=53> */
[----:B------:R-:W-:-:S02]  /*5ea0*/  LOP3.LUT R109, R111, R109, R110, 0x96, !PT ;  /* 0x0000006d6f6d7212 */ /* 0x000fc400078e966e */
[----:B------:R-:W-:Y:S02]  /*5eb0*/  IADD3 R82, PT, PT, R105, R79, R82 ;  /* 0x0000004f69527210 */ /* 0x000fe40007ffe052 */
[----:B------:R-:W-:Y:S02]  /*5ec0*/  IADD3 R104, PT, PT, R95, R104, R101 ;  /* 0x000000685f687210 */ /* 0x000fe40007ffe065 */
[----:B------:R-:W-:Y:S01]  /*5ed0*/  SHF.L.W.U32.HI R105, R94, 0x1a, R94 ;  /* 0x0000001a5e697819 */ /* 0x000fe20000010e5e */
[----:B------:R-:W-:Y:S01]  /*5ee0*/  IMAD.IADD R82, R109, 0x1, R82 ;  /* 0x000000016d527824 */ /* 0x000fe200078e0252 */
[C-C-:B------:R-:W-:Y:S02]  /*5ef0*/  SHF.L.W.U32.HI R95, R104.reuse, 0x1e, R104.reuse ;  /* 0x0000001e685f7819 */ /* 0x140fe40000010e68 */
[C-C-:B------:R-:W-:Y:S02]  /*5f00*/  SHF.L.W.U32.HI R106, R104.reuse, 0x13, R104.reuse ;  /* 0x00000013686a7819 */ /* 0x140fe40000010e68 */
        /* <DEDUP_REMOVED lines=10> */
[----:B------:R-:W-:Y:S02]  /*5fb0*/  LOP3.LUT R102, R103, R102, R104, 0xe8, !PT ;  /* 0x0000006667667212 */ /* 0x000fe400078ee868 */
[----:B------:R-:W-:Y:S02]  /*5fc0*/  LOP3.LUT R107, R107, R95, R108, 0x96, !PT ;  /* 0x0000005f6b6b7212 */ /* 0x000fe400078e966c */
[----:B------:R-:W-:-:S02]  /*5fd0*/  IADD3 R105, PT, PT, R105, R87, R106 ;  /* 0x0000005769697210 */ /* 0x000fc40007ffe06a */
[C-C-:B------:R-:W-:Y:S02]  /*5fe0*/  SHF.L.W.U32.HI R95, R89.reuse, 0x19, R89.reuse ;  /* 0x00000019595f7819 */ /* 0x140fe40000010e59 */
[--C-:B------:R-:W-:Y:S02]  /*5ff0*/  SHF.L.W.U32.HI R106, R89, 0xe, R89.reuse ;  /* 0x0000000e596a7819 */ /* 0x100fe40000010e59 */
[----:B------:R-:W-:Y:S02]  /*6000*/  SHF.R.U32.HI R108, RZ, 0x3, R89 ;  /* 0x00000003ff6c7819 */ /* 0x000fe40000011659 */
[----:B------:R-:W-:Y:S02]  /*6010*/  IADD3 R101, PT, PT, R98, R101, R102 ;  /* 0x0000006562657210 */ /* 0x000fe40007ffe066 */
[----:B------:R-:W-:Y:S01]  /*6020*/  LOP3.LUT R106, R108, R95, R106, 0x96, !PT ;  /* 0x0000005f6c6a7212 */ /* 0x000fe200078e966a */
[----:B------:R-:W-:Y:S01]  /*6030*/  IMAD.IADD R95, R104, 0x1, R105 ;  /* 0x00000001685f7824 */ /* 0x000fe200078e0269 */
[----:B------:R-:W-:-:S02]  /*6040*/  IADD3 R83, PT, PT, R107, R84, R83 ;  /* 0x000000546b537210 */ /* 0x000fc40007ffe053 */
[C-C-:B------:R-:W-:Y:S02]  /*6050*/  SHF.L.W.U32.HI R87, R101.reuse, 0x1e, R101.reuse ;  /* 0x0000001e65577819 */ /* 0x140fe40000010e65 */
[C---:B------:R-:W-:Y:S01]  /*6060*/  SHF.L.W.U32.HI R98, R101.reuse, 0x13, R101 ;  /* 0x0000001365627819 */ /* 0x040fe20000010e65 */
[----:B------:R-:W-:Y:S01]  /*6070*/  IMAD.IADD R83, R106, 0x1, R83 ;  /* 0x000000016a537824 */ /* 0x000fe200078e0253 */
[--C-:B------:R-:W-:Y:S02]  /*6080*/  SHF.L.W.U32.HI R102, R101, 0xa, R101.reuse ;  /* 0x0000000a65667819 */ /* 0x100fe40000010e65 */
[----:B------:R-:W-:Y:S02]  /*6090*/  LOP3.LUT R103, R104, R103, R101, 0xe8, !PT ;  /* 0x0000006768677212 */ /* 0x000fe400078ee865 */
[----:B------:R-:W-:Y:S02]  /*60a0*/  LOP3.LUT R98, R102, R87, R98, 0x96, !PT ;  /* 0x0000005766627212 */ /* 0x000fe400078e9662 */
[----:B------:R-:W-:-:S02]  /*60b0*/  SHF.L.W.U32.HI R87, R95, 0x1a, R95 ;  /* 0x0000001a5f577819 */ /* 0x000fc40000010e5f */
[C-C-:B------:R-:W-:Y:S02]  /*60c0*/  SHF.L.W.U32.HI R102, R95.reuse, 0x15, R95.reuse ;  /* 0x000000155f667819 */ /* 0x140fe40000010e5f */
[----:B------:R-:W-:Y:S02]  /*60d0*/  SHF.L.W.U32.HI R107, R95, 0x7, R95 ;  /* 0x000000075f6b7819 */ /* 0x000fe40000010e5f */
[----:B------:R-:W-:Y:S02]  /*60e0*/  IADD3 R98, PT, PT, R99, R98, R103 ;  /* 0x0000006263627210 */ /* 0x000fe40007ffe067 */
[----:B------:R-:W-:Y:S02]  /*60f0*/  LOP3.LUT R102, R107, R87, R102, 0x96, !PT ;  /* 0x000000576b667212 */ /* 0x000fe400078e9666 */
[----:B------:R-:W-:Y:S02]  /*6100*/  IADD3 R106, PT, PT, R83, R43, R96 ;  /* 0x0000002b536a7210 */ /* 0x000fe40007ffe060 */
[----:B------:R-:W-:-:S02]  /*6110*/  LOP3.LUT R103, R97, R95, R94, 0xb8, !PT ;  /* 0x0000005f61677212 */ /* 0x000fc400078eb85e */
[C-C-:B------:R-:W-:Y:S02]  /*6120*/  SHF.L.W.U32.HI R87, R98.reuse, 0x1e, R98.reuse ;  /* 0x0000001e62577819 */ /* 0x140fe40000010e62 */
[C-C-:B------:R-:W-:Y:S02]  /*6130*/  SHF.L.W.U32.HI R96, R98.reuse, 0x13, R98.reuse ;  /* 0x0000001362607819 */ /* 0x140fe40000010e62 */
[----:B------:R-:W-:Y:S02]  /*6140*/  SHF.L.W.U32.HI R99, R98, 0xa, R98 ;  /* 0x0000000a62637819 */ /* 0x000fe40000010e62 */
[----:B------:R-:W-:Y:S02]  /*6150*/  IADD3 R102, PT, PT, R102, R106, R103 ;  /* 0x0000006a66667210 */ /* 0x000fe40007ffe067 */
[C-C-:B------:R-:W-:Y:S02]  /*6160*/  SHF.L.W.U32.HI R107, R82.reuse, 0xf, R82.reuse ;  /* 0x0000000f526b7819 */ /* 0x140fe40000010e52 */
[----:B------:R-:W-:-:S02]  /*6170*/  SHF.L.W.U32.HI R108, R82, 0xd, R82 ;  /* 0x0000000d526c7819 */ /* 0x000fc40000010e52 */
[----:B------:R-:W-:Y:S02]  /*6180*/  SHF.R.U32.HI R109, RZ, 0xa, R82 ;  /* 0x0000000aff6d7819 */ /* 0x000fe40000011652 */
[----:B------:R-:W-:Y:S01]  /*6190*/  LOP3.LUT R99, R99, R87, R96, 0x96, !PT ;  /* 0x0000005763637212 */ /* 0x000fe200078e9660 */
[C---:B------:R-:W-:Y:S01]  /*61a0*/  IMAD.IADD R96, R101.reuse, 0x1, R102 ;  /* 0x0000000165607824 */ /* 0x040fe200078e0266 */
[----:B------:R-:W-:Y:S02]  /*61b0*/  LOP3.LUT R104, R101, R104, R98, 0xe8, !PT ;  /* 0x0000006865687212 */ /* 0x000fe400078ee862 */
[----:B------:R-:W-:Y:S02]  /*61c0*/  LOP3.LUT R107, R109, R107, R108, 0x96, !PT ;  /* 0x0000006b6d6b7212 */ /* 0x000fe400078e966c */
[C-C-:B------:R-:W-:Y:S02]  /*61d0*/  SHF.L.W.U32.HI R87, R91.reuse, 0x19, R91.reuse ;  /* 0x000000195b577819 */ /* 0x140fe40000010e5b */
[----:B------:R-:W-:-:S02]  /*61e0*/  SHF.L.W.U32.HI R106, R91, 0xe, R91 ;  /* 0x0000000e5b6a7819 */ /* 0x000fc40000010e5b */
[----:B------:R-:W-:Y:S02]  /*61f0*/  SHF.R.U32.HI R103, RZ, 0x3, R91 ;  /* 0x00000003ff677819 */ /* 0x000fe4000001165b */
[C-C-:B------:R-:W-:Y:S02]  /*6200*/  SHF.L.W.U32.HI R108, R96.reuse, 0x1a, R96.reuse ;  /* 0x0000001a606c7819 */ /* 0x140fe40000010e60 */
[C-C-:B------:R-:W-:Y:S02]  /*6210*/  SHF.L.W.U32.HI R109, R96.reuse, 0x15, R96.reuse ;  /* 0x00000015606d7819 */ /* 0x140fe40000010e60 */
[----:B------:R-:W-:Y:S02]  /*6220*/  SHF.L.W.U32.HI R110, R96, 0x7, R96 ;  /* 0x00000007606e7819 */ /* 0x000fe40000010e60 */
[----:B------:R-:W-:Y:S02]  /*6230*/  IADD3 R99, PT, PT, R100, R99, R104 ;  /* 0x0000006364637210 */ /* 0x000fe40007ffe068 */
[----:B------:R-:W-:-:S02]  /*6240*/  LOP3.LUT R87, R103, R87, R106, 0x96, !PT ;  /* 0x0000005767577212 */ /* 0x000fc400078e966a */
[----:B------:R-:W-:Y:S02]  /*6250*/  IADD3 R104, PT, PT, R107, R92, R89 ;  /* 0x0000005c6b687210 */ /* 0x000fe40007ffe059 */
[----:B------:R-:W-:Y:S02]  /*6260*/  LOP3.LUT R108, R110, R108, R109, 0x96, !PT ;  /* 0x0000006c6e6c7212 */ /* 0x000fe400078e966d */
[----:B------:R-:W-:Y:S01]  /*6270*/  LOP3.LUT R106, R94, R96, R95, 0xb8, !PT ;  /* 0x000000605e6a7212 */ /* 0x000fe200078eb85f */
[----:B------:R-:W-:Y:S01]  /*6280*/  IMAD.IADD R87, R87, 0x1, R104 ;  /* 0x0000000157577824 */ /* 0x000fe200078e0268 */
[C-C-:B------:R-:W-:Y:S02]  /*6290*/  SHF.L.W.U32.HI R89, R99.reuse, 0x1e, R99.reuse ;  /* 0x0000001e63597819 */ /* 0x140fe40000010e63 */
[C-C-:B------:R-:W-:Y:S02]  /*62a0*/  SHF.L.W.U32.HI R100, R99.reuse, 0x13, R99.reuse ;  /* 0x0000001363647819 */ /* 0x140fe40000010e63 */
[----:B------:R-:W-:-:S02]  /*62b0*/  SHF.L.W.U32.HI R103, R99, 0xa, R99 ;  /* 0x0000000a63677819 */ /* 0x000fc40000010e63 */
[----:B------:R-:W-:Y:S02]  /*62c0*/  IADD3 R97, PT, PT, R106, R97, R108 ;  /* 0x000000616a617210 */ /* 0x000fe40007ffe06c */
[----:B------:R-:W-:Y:S02]  /*62d0*/  LOP3.LUT R100, R103, R89, R100, 0x96, !PT ;  /* 0x0000005967647212 */ /* 0x000fe400078e9664 */
[C-C-:B------:R-:W-:Y:S02]  /*62e0*/  SHF.L.W.U32.HI R89, R83.reuse, 0xf, R83.reuse ;  /* 0x0000000f53597819 */ /* 0x140fe40000010e53 */
[--C-:B------:R-:W-:Y:S02]  /*62f0*/  SHF.L.W.U32.HI R104, R83, 0xd, R83.reuse ;  /* 0x0000000d53687819 */ /* 0x100fe40000010e53 */
[----:B------:R-:W-:Y:S02]  /*6300*/  SHF.R.U32.HI R103, RZ, 0xa, R83 ;  /* 0x0000000aff677819 */ /* 0x000fe40000011653 */
[----:B------:R-:W-:-:S02]  /*6310*/  LOP3.LUT R101, R98, R101, R99, 0xe8, !PT ;  /* 0x0000006562657212 */ /* 0x000fc400078ee863 */
[----:B------:R-:W-:Y:S02]  /*6320*/  IADD3 R97, PT, PT, R87, R97, R44 ;  /* 0x0000006157617210 */ /* 0x000fe40007ffe02c */
[C-C-:B------:R-:W-:Y:S02]  /*6330*/  SHF.L.W.U32.HI R106, R90.reuse, 0x19, R90.reuse ;  /* 0x000000195a6a7819 */ /* 0x140fe40000010e5a */
[--C-:B------:R-:W-:Y:S02]  /*6340*/  SHF.L.W.U32.HI R107, R90, 0xe, R90.reuse ;  /* 0x0000000e5a6b7819 */ /* 0x100fe40000010e5a */
[----:B------:R-:W-:Y:S02]  /*6350*/  SHF.R.U32.HI R108, RZ, 0x3, R90 ;  /* 0x00000003ff6c7819 */ /* 0x000fe4000001165a */
[----:B------:R-:W-:Y:S02]  /*6360*/  LOP3.LUT R104, R103, R89, R104, 0x96, !PT ;  /* 0x0000005967687212 */ /* 0x000fe400078e9668 */
[----:B------:R-:W-:Y:S01]  /*6370*/  IADD3 R100, PT, PT, R105, R100, R101 ;  /* 0x0000006469647210 */ /* 0x000fe20007ffe065 */
[----:B------:R-:W-:Y:S01]  /*6380*/  IMAD.IADD R101, R98, 0x1, R97 ;  /* 0x0000000162657824 */ /* 0x000fe200078e0261 */
[----:B------:R-:W-:-:S02]  /*6390*/  LOP3.LUT R89, R108, R106, R107, 0x96, !PT ;  /* 0x0000006a6c597212 */ /* 0x000fc400078e966b */
[----:B------:R-:W-:Y:S02]  /*63a0*/  IADD3 R106, PT, PT, R104, R85, R91 ;  /* 0x00000055686a7210 */ /* 0x000fe40007ffe05b */
[C-C-:B------:R-:W-:Y:S02]  /*63b0*/  SHF.L.W.U32.HI R105, R101.reuse, 0x1a, R101.reuse ;  /* 0x0000001a65697819 */ /* 0x140fe40000010e65 */
[--C-:B------:R-:W-:Y:S01]  /*63c0*/  SHF.L.W.U32.HI R108, R101, 0x15, R101.reuse ;  /* 0x00000015656c7819 */ /* 0x100fe20000010e65 */
[----:B------:R-:W-:Y:S01]  /*63d0*/  IMAD.IADD R89, R89, 0x1, R106 ;  /* 0x0000000159597824 */ /* 0x000fe200078e026a */
[----:B------:R-:W-:Y:S02]  /*63e0*/  SHF.L.W.U32.HI R107, R101, 0x7, R101 ;  /* 0x00000007656b7819 */ /* 0x000fe40000010e65 */
[----:B------:R-:W-:Y:S02]  /*63f0*/  LOP3.LUT R109, R95, R101, R96, 0xb8, !PT ;  /* 0x000000655f6d7212 */ /* 0x000fe400078eb860 */
[----:B------:R-:W-:-:S02]  /*6400*/  SHF.L.W.U32.HI R91, R100, 0x1e, R100 ;  /* 0x0000001e645b7819 */ /* 0x000fc40000010e64 */
[C-C-:B------:R-:W-:Y:S02]  /*6410*/  SHF.L.W.U32.HI R104, R100.reuse, 0x13, R100.reuse ;  /* 0x0000001364687819 */ /* 0x140fe40000010e64 */
[----:B------:R-:W-:Y:S02]  /*6420*/  SHF.L.W.U32.HI R103, R100, 0xa, R100 ;  /* 0x0000000a64677819 */ /* 0x000fe40000010e64 */
[----:B------:R-:W-:Y:S02]  /*6430*/  LOP3.LUT R108, R107, R105, R108, 0x96, !PT ;  /* 0x000000696b6c7212 */ /* 0x000fe400078e966c */
[----:B------:R-:W-:Y:S02]  /*6440*/  IADD3 R94, PT, PT, R109, R45, R94 ;  /* 0x0000002d6d5e7210 */ /* 0x000fe40007ffe05e */
[----:B------:R-:W-:Y:S02]  /*6450*/  LOP3.LUT R103, R103, R91, R104, 0x96, !PT ;  /* 0x0000005b67677212 */ /* 0x000fe400078e9668 */
[----:B------:R-:W-:-:S02]  /*6460*/  SHF.L.W.U32.HI R91, R87, 0xf, R87 ;  /* 0x0000000f575b7819 */ /* 0x000fc40000010e57 */
[--C-:B------:R-:W-:Y:S02]  /*6470*/  SHF.L.W.U32.HI R104, R87, 0xd, R87.reuse ;  /* 0x0000000d57687819 */ /* 0x100fe40000010e57 */
[----:B------:R-:W-:Y:S02]  /*6480*/  SHF.R.U32.HI R105, RZ, 0xa, R87 ;  /* 0x0000000aff697819 */ /* 0x000fe40000011657 */
[----:B------:R-:W-:Y:S02]  /*6490*/  LOP3.LUT R98, R99, R98, R100, 0xe8, !PT ;  /* 0x0000006263627212 */ /* 0x000fe400078ee864 */
[----:B------:R-:W-:Y:S02]  /*64a0*/  IADD3 R94, PT, PT, R89, R94, R108 ;  /* 0x0000005e595e7210 */ /* 0x000fe40007ffe06c */
[C-C-:B------:R-:W-:Y:S02]  /*64b0*/  SHF.L.W.U32.HI R106, R93.reuse, 0x19, R93.reuse ;  /* 0x000000195d6a7819 */ /* 0x140fe40000010e5d */
[----:B------:R-:W-:-:S02]  /*64c0*/  SHF.L.W.U32.HI R107, R93, 0xe, R93 ;  /* 0x0000000e5d6b7819 */ /* 0x000fc40000010e5d */
[----:B------:R-:W-:Y:S02]  /*64d0*/  SHF.R.U32.HI R109, RZ, 0x3, R93 ;  /* 0x00000003ff6d7819 */ /* 0x000fe4000001165d */
[----:B------:R-:W-:Y:S02]  /*64e0*/  LOP3.LUT R91, R105, R91, R104, 0x96, !PT ;  /* 0x0000005b695b7212 */ /* 0x000fe400078e9668 */
[----:B------:R-:W-:Y:S01]  /*64f0*/  IADD3 R103, PT, PT, R102, R103, R98 ;  /* 0x0000006766677210 */ /* 0x000fe20007ffe062 */
[----:B------:R-:W-:Y:S01]  /*6500*/  IMAD.IADD R98, R99, 0x1, R94 ;  /* 0x0000000163627824 */ /* 0x000fe200078e025e */
[----:B------:R-:W-:Y:S02]  /*6510*/  LOP3.LUT R106, R109, R106, R107, 0x96, !PT ;  /* 0x0000006a6d6a7212 */ /* 0x000fe400078e966b */
[----:B------:R-:W-:Y:S02]  /*6520*/  IADD3 R91, PT, PT, R91, R86, R90 ;  /* 0x000000565b5b7210 */ /* 0x000fe40007ffe05a */
[----:B------:R-:W-:-:S02]  /*6530*/  SHF.L.W.U32.HI R104, R98, 0x1a, R98 ;  /* 0x0000001a62687819 */ /* 0x000fc40000010e62 */
[--C-:B------:R-:W-:Y:S01]  /*6540*/  SHF.L.W.U32.HI R107, R98, 0x15, R98.reuse ;  /* 0x00000015626b7819 */ /* 0x100fe20000010e62 */
[----:B------:R-:W-:Y:S01]  /*6550*/  IMAD.IADD R91, R106, 0x1, R91 ;  /* 0x000000016a5b7824 */ /* 0x000fe200078e025b */
[----:B------:R-:W-:Y:S02]  /*6560*/  SHF.L.W.U32.HI R108, R98, 0x7, R98 ;  /* 0x00000007626c7819 */ /* 0x000fe40000010e62 */
[----:B------:R-:W-:Y:S02]  /*6570*/  LOP3.LUT R109, R96, R98, R101, 0xb8, !PT ;  /* 0x00000062606d7212 */ /* 0x000fe400078eb865 */
[C-C-:B------:R-:W-:Y:S02]  /*6580*/  SHF.L.W.U32.HI R90, R103.reuse, 0x1e, R103.reuse ;  /* 0x0000001e675a7819 */ /* 0x140fe40000010e67 */
[C-C-:B------:R-:W-:Y:S02]  /*6590*/  SHF.L.W.U32.HI R105, R103.reuse, 0x13, R103.reuse ;  /* 0x0000001367697819 */ /* 0x140fe40000010e67 */
[----:B------:R-:W-:-:S02]  /*65a0*/  SHF.L.W.U32.HI R102, R103, 0xa, R103 ;  /* 0x0000000a67667819 */ /* 0x000fc40000010e67 */
[----:B------:R-:W-:Y:S02]  /*65b0*/  LOP3.LUT R104, R108, R104, R107, 0x96, !PT ;  /* 0x000000686c687212 */ /* 0x000fe400078e966b */
[----:B------:R-:W-:Y:S02]  /*65c0*/  IADD3 R95, PT, PT, R109, R46, R95 ;  /* 0x0000002e6d5f7210 */ /* 0x000fe40007ffe05f */
        /* <DEDUP_REMOVED lines=8> */
[C-C-:B------:R-:W-:Y:S02]  /*6650*/  SHF.L.W.U32.HI R107, R76.reuse, 0x19, R76.reuse ;  /* 0x000000194c6b7819 */ /* 0x140fe40000010e4c */
[--C-:B------:R-:W-:Y:S02]  /*6660*/  SHF.L.W.U32.HI R108, R76, 0xe, R76.reuse ;  /* 0x0000000e4c6c7819 */ /* 0x100fe40000010e4c */
[----:B------:R-:W-:-:S02]  /*6670*/  SHF.R.U32.HI R109, RZ, 0x3, R76 ;  /* 0x00000003ff6d7819 */ /* 0x000fc4000001164c */
[----:B------:R-:W-:Y:S02]  /*6680*/  LOP3.LUT R90, R106, R90, R105, 0x96, !PT ;  /* 0x0000005a6a5a7212 */ /* 0x000fe400078e9669 */
        /* <DEDUP_REMOVED lines=40> */
[C-C-:B------:R-:W-:Y:S02]  /*6910*/  SHF.L.W.U32.HI R107, R78.reuse, 0x19, R78.reuse ;  /* 0x000000194e6b7819 */ /* 0x140fe40000010e4e */
[--C-:B------:R-:W-:Y:S02]  /*6920*/  SHF.L.W.U32.HI R108, R78, 0xe, R78.reuse ;  /* 0x0000000e4e6c7819 */ /* 0x100fe40000010e4e */
[----:B------:R-:W-:Y:S02]  /*6930*/  SHF.R.U32.HI R109, RZ, 0x3, R78 ;  /* 0x00000003ff6d7819 */ /* 0x000fe4000001164e */
[----:B------:R-:W-:-:S02]  /*6940*/  LOP3.LUT R94, R104, R94, R105, 0x96, !PT ;  /* 0x0000005e685e7212 */ /* 0x000fc400078e9669 */
[----:B------:R-:W-:Y:S02]  /*6950*/  IADD3 R101, PT, PT, R106, R101, R93 ;  /* 0x000000656a657210 */ /* 0x000fe40007ffe05d */
[----:B------:R-:W-:Y:S02]  /*6960*/  LOP3.LUT R103, R102, R103, R99, 0xe8, !PT ;  /* 0x0000006766677212 */ /* 0x000fe400078ee863 */
[----:B------:R-:W-:Y:S02]  /*6970*/  LOP3.LUT R107, R109, R107, R108, 0x96, !PT ;  /* 0x0000006b6d6b7212 */ /* 0x000fe400078e966c */
[----:B------:R-:W-:Y:S01]  /*6980*/  IADD3 R94, PT, PT, R94, R82, R77 ;  /* 0x000000525e5e7210 */ /* 0x000fe20007ffe04d */
[----:B------:R-:W-:Y:S01]  /*6990*/  IMAD.IADD R77, R102, 0x1, R101 ;  /* 0x00000001664d7824 */ /* 0x000fe200078e0265 */
[----:B------:R-:W-:Y:S02]  /*69a0*/  IADD3 R100, PT, PT, R95, R100, R103 ;  /* 0x000000645f647210 */ /* 0x000fe40007ffe067 */
[----:B------:R-:W-:Y:S01]  /*69b0*/  SHF.L.W.U32.HI R109, R79, 0xe, R79 ;  /* 0x0000000e4f6d7819 */ /* 0x000fe20000010e4f */
        /* <DEDUP_REMOVED lines=8> */
[----:B------:R-:W-:Y:S02]  /*6a40*/  LOP3.LUT R105, R108, R105, R106, 0x96, !PT ;  /* 0x000000696c697212 */ /* 0x000fe400078e966a */
[----:B------:R-:W-:Y:S02]  /*6a50*/  IADD3 R95, PT, PT, R94, R49, R98 ;  /* 0x000000315e5f7210 */ /* 0x000fe40007ffe062 */
[C-C-:B------:R-:W-:Y:S02]  /*6a60*/  SHF.L.W.U32.HI R104, R93.reuse, 0xf, R93.reuse ;  /* 0x0000000f5d687819 */ /* 0x140fe40000010e5d */
[--C-:B------:R-:W-:Y:S02]  /*6a70*/  SHF.L.W.U32.HI R107, R93, 0xd, R93.reuse ;  /* 0x0000000d5d6b7819 */ /* 0x100fe40000010e5d */
[----:B------:R-:W-:Y:S02]  /*6a80*/  SHF.R.U32.HI R106, RZ, 0xa, R93 ;  /* 0x0000000aff6a7819 */ /* 0x000fe4000001165d */
[----:B------:R-:W-:-:S02]  /*6a90*/  LOP3.LUT R98, R97, R77, R76, 0xb8, !PT ;  /* 0x0000004d61627212 */ /* 0x000fc400078eb84c */
[----:B------:R-:W-:Y:S02]  /*6aa0*/  LOP3.LUT R104, R106, R104, R107, 0x96, !PT ;  /* 0x000000686a687212 */ /* 0x000fe400078e966b */
[----:B------:R-:W-:Y:S02]  /*6ab0*/  IADD3 R98, PT, PT, R105, R95, R98 ;  /* 0x0000005f69627210 */ /* 0x000fe40007ffe062 */
[--C-:B------:R-:W-:Y:S02]  /*6ac0*/  SHF.L.W.U32.HI R108, R79, 0x19, R79.reuse ;  /* 0x000000194f6c7819 */ /* 0x100fe40000010e4f */
[----:B------:R-:W-:Y:S02]  /*6ad0*/  SHF.R.U32.HI R110, RZ, 0x3, R79 ;  /* 0x00000003ff6e7819 */ /* 0x000fe4000001164f */
[C---:B------:R-:W-:Y:S02]  /*6ae0*/  LOP3.LUT R102, R99.reuse, R102, R100, 0xe8, !PT ;  /* 0x0000006663667212 */ /* 0x040fe400078ee864 */
[----:B------:R-:W-:Y:S01]  /*6af0*/  IADD3 R104, PT, PT, R104, R83, R78 ;  /* 0x0000005368687210 */ /* 0x000fe20007ffe04e */
[----:B------:R-:W-:Y:S01]  /*6b00*/  IMAD.IADD R78, R99, 0x1, R98 ;  /* 0x00000001634e7824 */ /* 0x000fe200078e0262 */
[----:B------:R-:W-:-:S02]  /*6b10*/  LOP3.LUT R95, R110, R108, R109, 0x96, !PT ;  /* 0x0000006c6e5f7212 */ /* 0x000fc400078e966d */
[----:B------:R-:W-:Y:S02]  /*6b20*/  IADD3 R103, PT, PT, R96, R103, R102 ;  /* 0x0000006760677210 */ /* 0x000fe40007ffe066 */
[C---:B------:R-:W-:Y:S01]  /*6b30*/  SHF.L.W.U32.HI R106, R78.reuse, 0x1a, R78 ;  /* 0x0000001a4e6a7819 */ /* 0x040fe20000010e4e */
[----:B------:R-:W-:Y:S01]  /*6b40*/  IMAD.IADD R95, R95, 0x1, R104 ;  /* 0x000000015f5f7824 */ /* 0x000fe200078e0268 */
[C-C-:B------:R-:W-:Y:S02]  /*6b50*/  SHF.L.W.U32.HI R96, R103.reuse, 0x1e, R103.reuse ;  /* 0x0000001e67607819 */ /* 0x140fe40000010e67 */
[C-C-:B------:R-:W-:Y:S02]  /*6b60*/  SHF.L.W.U32.HI R105, R103.reuse, 0x13, R103.reuse ;  /* 0x0000001367697819 */ /* 0x140fe40000010e67 */
[----:B------:R-:W-:Y:S02]  /*6b70*/  SHF.L.W.U32.HI R102, R103, 0xa, R103 ;  /* 0x0000000a67667819 */ /* 0x000fe40000010e67 */
        /* <DEDUP_REMOVED lines=16> */
[----:B------:R-:W-:Y:S01]  /*6c80*/  IADD3 R106, PT, PT, R104, R87, R79 ;  /* 0x00000057686a7210 */ /* 0x000fe20007ffe04f */
[----:B------:R-:W-:Y:S01]  /*6c90*/  IMAD.IADD R79, R100, 0x1, R99 ;  /* 0x00000001644f7824 */ /* 0x000fe200078e0263 */
        /* <DEDUP_REMOVED lines=10> */
[C-C-:B------:R-:W-:Y:S02]  /*6d40*/  SHF.L.W.U32.HI R104, R95.reuse, 0xf, R95.reuse ;  /* 0x0000000f5f687819 */ /* 0x140fe40000010e5f */
[--C-:B------:R-:W-:Y:S02]  /*6d50*/  SHF.L.W.U32.HI R107, R95, 0xd, R95.reuse ;  /* 0x0000000d5f6b7819 */ /* 0x100fe40000010e5f */
[----:B------:R-:W-:Y:S02]  /*6d60*/  SHF.R.U32.HI R106, RZ, 0xa, R95 ;  /* 0x0000000aff6a7819 */ /* 0x000fe4000001165f */
[----:B------:R-:W-:Y:S02]  /*6d70*/  IADD3 R102, PT, PT, R97, R51, R76 ;  /* 0x0000003361667210 */ /* 0x000fe40007ffe04c */
[----:B------:R-:W-:-:S02]  /*6d80*/  LOP3.LUT R76, R77, R79, R78, 0xb8, !PT ;  /* 0x0000004f4d4c7212 */ /* 0x000fc400078eb84e */
[C-C-:B------:R-:W-:Y:S02]  /*6d90*/  SHF.L.W.U32.HI R108, R92.reuse, 0x19, R92.reuse ;  /* 0x000000195c6c7819 */ /* 0x140fe40000010e5c */
[--C-:B------:R-:W-:Y:S02]  /*6da0*/  SHF.L.W.U32.HI R109, R92, 0xe, R92.reuse ;  /* 0x0000000e5c6d7819 */ /* 0x100fe40000010e5c */
[----:B------:R-:W-:Y:S02]  /*6db0*/  SHF.R.U32.HI R110, RZ, 0x3, R92 ;  /* 0x00000003ff6e7819 */ /* 0x000fe4000001165c */
[----:B------:R-:W-:Y:S02]  /*6dc0*/  LOP3.LUT R104, R106, R104, R107, 0x96, !PT ;  /* 0x000000686a687212 */ /* 0x000fe400078e966b */
[----:B------:R-:W-:Y:S02]  /*6dd0*/  LOP3.LUT R100, R103, R100, R96, 0xe8, !PT ;  /* 0x0000006467647212 */ /* 0x000fe400078ee860 */
[----:B------:R-:W-:-:S02]  /*6de0*/  IADD3 R76, PT, PT, R105, R102, R76 ;  /* 0x00000066694c7210 */ /* 0x000fc40007ffe04c */
[----:B------:R-:W-:Y:S02]  /*6df0*/  LOP3.LUT R108, R110, R108, R109, 0x96, !PT ;  /* 0x0000006c6e6c7212 */ /* 0x000fe400078e966d */
[----:B------:R-:W-:Y:S02]  /*6e00*/  IADD3 R107, PT, PT, R104, R89, R84 ;  /* 0x00000059686b7210 */ /* 0x000fe40007ffe054 */
[----:B------:R-:W-:Y:S01]  /*6e10*/  IADD3 R101, PT, PT, R98, R101, R100 ;  /* 0x0000006562657210 */ /* 0x000fe20007ffe064 */
[----:B------:R-:W-:Y:S01]  /*6e20*/  IMAD.IADD R100, R103, 0x1, R76 ;  /* 0x0000000167647824 */ /* 0x000fe200078e024c */
[----:B------:R-:W-:Y:S01]  /*6e30*/  SHF.R.U32.HI R110, RZ, 0x3, R85 ;  /* 0x00000003ff6e7819 */ /* 0x000fe20000011655 */
[----:B------:R-:W-:Y:S01]  /*6e40*/  IMAD.IADD R84, R108, 0x1, R107 ;  /* 0x000000016c547824 */ /* 0x000fe200078e026b */
[C-C-:B------:R-:W-:Y:S02]  /*6e50*/  SHF.L.W.U32.HI R98, R101.reuse, 0x1e, R101.reuse ;  /* 0x0000001e65627819 */ /* 0x140fe40000010e65 */
[----:B------:R-:W-:-:S02]  /*6e60*/  SHF.L.W.U32.HI R105, R101, 0x13, R101 ;  /* 0x0000001365697819 */ /* 0x000fc40000010e65 */
[----:B------:R-:W-:Y:S02]  /*6e70*/  SHF.L.W.U32.HI R102, R101, 0xa, R101 ;  /* 0x0000000a65667819 */ /* 0x000fe40000010e65 */
[C-C-:B------:R-:W-:Y:S02]  /*6e80*/  SHF.L.W.U32.HI R104, R100.reuse, 0x1a, R100.reuse ;  /* 0x0000001a64687819 */ /* 0x140fe40000010e64 */
[C-C-:B------:R-:W-:Y:S02]  /*6e90*/  SHF.L.W.U32.HI R109, R100.reuse, 0x15, R100.reuse ;  /* 0x00000015646d7819 */ /* 0x140fe40000010e64 */
[----:B------:R-:W-:Y:S02]  /*6ea0*/  SHF.L.W.U32.HI R106, R100, 0x7, R100 ;  /* 0x00000007646a7819 */ /* 0x000fe40000010e64 */
[----:B------:R-:W-:Y:S02]  /*6eb0*/  LOP3.LUT R102, R102, R98, R105, 0x96, !PT ;  /* 0x0000006266667212 */ /* 0x000fe400078e9669 */
[----:B------:R-:W-:-:S02]  /*6ec0*/  IADD3 R98, PT, PT, R84, R52, R77 ;  /* 0x0000003454627210 */ /* 0x000fc40007ffe04d */
[----:B------:R-:W-:Y:S02]  /*6ed0*/  LOP3.LUT R104, R106, R104, R109, 0x96, !PT ;  /* 0x000000686a687212 */ /* 0x000fe400078e966d */
[----:B------:R-:W-:Y:S02]  /*6ee0*/  LOP3.LUT R77, R78, R100, R79, 0xb8, !PT ;  /* 0x000000644e4d7212 */ /* 0x000fe400078eb84f */
[C-C-:B------:R-:W-:Y:S02]  /*6ef0*/  SHF.L.W.U32.HI R105, R97.reuse, 0xf, R97.reuse ;  /* 0x0000000f61697819 */ /* 0x140fe40000010e61 */
[--C-:B------:R-:W-:Y:S02]  /*6f00*/  SHF.L.W.U32.HI R106, R97, 0xd, R97.reuse ;  /* 0x0000000d616a7819 */ /* 0x100fe40000010e61 */
[----:B------:R-:W-:Y:S02]  /*6f10*/  SHF.R.U32.HI R107, RZ, 0xa, R97 ;  /* 0x0000000aff6b7819 */ /* 0x000fe40000011661 */
[----:B------:R-:W-:-:S02]  /*6f20*/  LOP3.LUT R103, R96, R103, R101, 0xe8, !PT ;  /* 0x0000006760677212 */ /* 0x000fc400078ee865 */
[----:B------:R-:W-:Y:S02]  /*6f30*/  IADD3 R77, PT, PT, R104, R98, R77 ;  /* 0x00000062684d7210 */ /* 0x000fe40007ffe04d */
[C-C-:B------:R-:W-:Y:S02]  /*6f40*/  SHF.L.W.U32.HI R108, R85.reuse, 0x19, R85.reuse ;  /* 0x00000019556c7819 */ /* 0x140fe40000010e55 */
[----:B------:R-:W-:Y:S02]  /*6f50*/  SHF.L.W.U32.HI R109, R85, 0xe, R85 ;  /* 0x0000000e556d7819 */ /* 0x000fe40000010e55 */
        /* <DEDUP_REMOVED lines=20> */
[C-C-:B------:R-:W-:Y:S02]  /*70a0*/  SHF.L.W.U32.HI R108, R86.reuse, 0x19, R86.reuse ;  /* 0x00000019566c7819 */ /* 0x140fe40000010e56 */
[--C-:B------:R-:W-:Y:S02]  /*70b0*/  SHF.L.W.U32.HI R111, R86, 0xe, R86.reuse ;  /* 0x0000000e566f7819 */ /* 0x100fe40000010e56 */
[----:B------:R-:W-:-:S02]  /*70c0*/  SHF.R.U32.HI R96, RZ, 0x3, R86 ;  /* 0x00000003ff607819 */ /* 0x000fc40000011656 */
[----:B------:R-:W-:Y:S02]  /*70d0*/  LOP3.LUT R98, R104, R98, R109, 0x96, !PT ;  /* 0x0000006268627212 */ /* 0x000fe400078e966d */
[----:B------:R-:W-:Y:S02]  /*70e0*/  IADD3 R78, PT, PT, R106, R78, R107 ;  /* 0x0000004e6a4e7210 */ /* 0x000fe40007ffe06b */
[----:B------:R-:W-:Y:S02]  /*70f0*/  LOP3.LUT R96, R96, R108, R111, 0x96, !PT ;  /* 0x0000006c60607212 */ /* 0x000fe400078e966f */
[----:B------:R-:W-:Y:S02]  /*7100*/  IADD3 R107, PT, PT, R98, R90, R85 ;  /* 0x0000005a626b7210 */ /* 0x000fe40007ffe055 */
[----:B------:R-:W-:Y:S01]  /*7110*/  IADD3 R105, PT, PT, R76, R99, R105 ;  /* 0x000000634c697210 */ /* 0x000fe20007ffe069 */
[----:B------:R-:W-:Y:S01]  /*7120*/  IMAD.IADD R76, R101, 0x1, R78 ;  /* 0x00000001654c7824 */ /* 0x000fe200078e024e */
        /* <DEDUP_REMOVED lines=44> */
[----:B------:R-:W-:Y:S02]  /*73f0*/  IADD3 R85, PT, PT, R78, R85, R102 ;  /* 0x000000554e557210 */ /* 0x000fe40007ffe066 */
[----:B------:R-:W-:Y:S01]  /*7400*/  LOP3.LUT R99, R110, R108, R109, 0x96, !PT ;  /* 0x0000006c6e637212 */ /* 0x000fe200078e966d */
[----:B------:R-:W-:Y:S01]  /*7410*/  IMAD.IADD R78, R105, 0x1, R86 ;  /* 0x00000001694e7824 */ /* 0x000fe200078e0256 */
[----:B------:R-:W-:Y:S02]  /*7420*/  IADD3 R102, PT, PT, R101, R94, R80 ;  /* 0x0000005e65667210 */ /* 0x000fe40007ffe050 */
[----:B------:R-:W-:-:S02]  /*7430*/  SHF.L.W.U32.HI R80, R85, 0x1e, R85 ;  /* 0x0000001e55507819 */ /* 0x000fc40000010e55 */
[--C-:B------:R-:W-:Y:S01]  /*7440*/  SHF.L.W.U32.HI R101, R85, 0x13, R85.reuse ;  /* 0x0000001355657819 */ /* 0x100fe20000010e55 */
[----:B------:R-:W-:Y:S01]  /*7450*/  IMAD.IADD R99, R99, 0x1, R102 ;  /* 0x0000000163637824 */ /* 0x000fe200078e0266 */
        /* <DEDUP_REMOVED lines=39> */
[----:B------:R-:W-:Y:S02]  /*76d0*/  LOP3.LUT R102, R107, R102, R105, 0x96, !PT ;  /* 0x000000666b667212 */ /* 0x000fe400078e9669 */
[----:B------:R-:W-:Y:S02]  /*76e0*/  IADD3 R76, PT, PT, R106, R76, R101 ;  /* 0x0000004c6a4c7210 */ /* 0x000fe40007ffe065 */
[----:B------:R-:W-:Y:S02]  /*76f0*/  IADD3 R81, PT, PT, R86, R81, R104 ;  /* 0x0000005156517210 */ /* 0x000fe40007ffe068 */
[----:B------:R-:W-:-:S02]  /*7700*/  LOP3.LUT R101, R110, R108, R109, 0x96, !PT ;  /* 0x0000006c6e657212 */ /* 0x000fc400078e966d */
[----:B------:R-:W-:Y:S01]  /*7710*/  IADD3 R104, PT, PT, R102, R97, R82 ;  /* 0x0000006166687210 */ /* 0x000fe20007ffe052 */
[----:B------:R-:W-:Y:S01]  /*7720*/  IMAD.IADD R82, R85, 0x1, R76 ;  /* 0x0000000155527824 */ /* 0x000fe200078e024c */
        /* <DEDUP_REMOVED lines=9> */
[----:B------:R-:W-:Y:S02]  /*77c0*/  IADD3 R102, PT, PT, R101, R58, R77 ;  /* 0x0000003a65667210 */ /* 0x000fe40007ffe04d */
[C-C-:B------:R-:W-:Y:S02]  /*77d0*/  SHF.L.W.U32.HI R104, R100.reuse, 0xf, R100.reuse ;  /* 0x0000000f64687819 */ /* 0x140fe40000010e64 */
[----:B------:R-:W-:-:S02]  /*77e0*/  SHF.L.W.U32.HI R105, R100, 0xd, R100 ;  /* 0x0000000d64697819 */ /* 0x000fc40000010e64 */
[----:B------:R-:W-:Y:S02]  /*77f0*/  SHF.R.U32.HI R107, RZ, 0xa, R100 ;  /* 0x0000000aff6b7819 */ /* 0x000fe40000011664 */
[----:B------:R-:W-:Y:S02]  /*7800*/  LOP3.LUT R85, R80, R85, R81, 0xe8, !PT ;  /* 0x0000005550557212 */ /* 0x000fe400078ee851 */
[----:B------:R-:W-:Y:S02]  /*7810*/  LOP3.LUT R77, R78, R82, R79, 0xb8, !PT ;  /* 0x000000524e4d7212 */ /* 0x000fe400078eb84f */
[----:B------:R-:W-:Y:S02]  /*7820*/  LOP3.LUT R105, R107, R104, R105, 0x96, !PT ;  /* 0x000000686b697212 */ /* 0x000fe400078e9669 */
[----:B------:R-:W-:Y:S02]  /*7830*/  IADD3 R86, PT, PT, R103, R86, R85 ;  /* 0x0000005667567210 */ /* 0x000fe40007ffe055 */
[----:B------:R-:W-:-:S02]  /*7840*/  IADD3 R77, PT, PT, R106, R102, R77 ;  /* 0x000000666a4d7210 */ /* 0x000fc40007ffe04d */
[C-C-:B------:R-:W-:Y:S02]  /*7850*/  SHF.L.W.U32.HI R85, R87.reuse, 0x19, R87.reuse ;  /* 0x0000001957557819 */ /* 0x140fe40000010e57 */
[--C-:B------:R-:W-:Y:S02]  /*7860*/  SHF.L.W.U32.HI R106, R87, 0xe, R87.reuse ;  /* 0x0000000e576a7819 */ /* 0x100fe40000010e57 */
[----:B------:R-:W-:Y:S02]  /*7870*/  SHF.R.U32.HI R107, RZ, 0x3, R87 ;  /* 0x00000003ff6b7819 */ /* 0x000fe40000011657 */
[C-C-:B------:R-:W-:Y:S02]  /*7880*/  SHF.L.W.U32.HI R102, R86.reuse, 0x1e, R86.reuse ;  /* 0x0000001e56667819 */ /* 0x140fe40000010e56 */
[C-C-:B------:R-:W-:Y:S02]  /*7890*/  SHF.L.W.U32.HI R103, R86.reuse, 0x13, R86.reuse ;  /* 0x0000001356677819 */ /* 0x140fe40000010e56 */
[----:B------:R-:W-:-:S02]  /*78a0*/  SHF.L.W.U32.HI R104, R86, 0xa, R86 ;  /* 0x0000000a56687819 */ /* 0x000fc40000010e56 */
[----:B------:R-:W-:Y:S01]  /*78b0*/  LOP3.LUT R106, R107, R85, R106, 0x96, !PT ;  /* 0x000000556b6a7212 */ /* 0x000fe200078e966a */
[----:B------:R-:W-:Y:S01]  /*78c0*/  IMAD.IADD R85, R80, 0x1, R77 ;  /* 0x0000000150557824 */ /* 0x000fe200078e024d */
[----:B------:R-:W-:Y:S02]  /*78d0*/  IADD3 R105, PT, PT, R105, R84, R83 ;  /* 0x0000005469697210 */ /* 0x000fe40007ffe053 */
[----:B------:R-:W-:Y:S02]  /*78e0*/  LOP3.LUT R83, R104, R102, R103, 0x96, !PT ;  /* 0x0000006668537212 */ /* 0x000fe400078e9667 */
[----:B------:R-:W-:Y:S01]  /*78f0*/  LOP3.LUT R80, R81, R80, R86, 0xe8, !PT ;  /* 0x0000005051507212 */ /* 0x000fe200078ee856 */
[----:B------:R-:W-:Y:S01]  /*7900*/  IMAD.IADD R102, R106, 0x1, R105 ;  /* 0x000000016a667824 */ /* 0x000fe200078e0269 */
[C-C-:B------:R-:W-:Y:S02]  /*7910*/  SHF.L.W.U32.HI R103, R85.reuse, 0x1a, R85.reuse ;  /* 0x0000001a55677819 */ /* 0x140fe40000010e55 */
[----:B------:R-:W-:-:S02]  /*7920*/  SHF.L.W.U32.HI R104, R85, 0x15, R85 ;  /* 0x0000001555687819 */ /* 0x000fc40000010e55 */
[----:B------:R-:W-:Y:S02]  /*7930*/  SHF.L.W.U32.HI R107, R85, 0x7, R85 ;  /* 0x00000007556b7819 */ /* 0x000fe40000010e55 */
[----:B------:R-:W-:Y:S02]  /*7940*/  IADD3 R83, PT, PT, R76, R83, R80 ;  /* 0x000000534c537210 */ /* 0x000fe40007ffe050 */
[----:B------:R-:W-:Y:S02]  /*7950*/  LOP3.LUT R103, R107, R103, R104, 0x96, !PT ;  /* 0x000000676b677212 */ /* 0x000fe400078e9668 */
[----:B------:R-:W-:Y:S02]  /*7960*/  IADD3 R80, PT, PT, R102, R59, R78 ;  /* 0x0000003b66507210 */ /* 0x000fe40007ffe04e */
[C-C-:B------:R-:W-:Y:S02]  /*7970*/  SHF.L.W.U32.HI R76, R101.reuse, 0xf, R101.reuse ;  /* 0x0000000f654c7819 */ /* 0x140fe40000010e65 */
[----:B------:R-:W-:-:S02]  /*7980*/  SHF.L.W.U32.HI R105, R101, 0xd, R101 ;  /* 0x0000000d65697819 */ /* 0x000fc40000010e65 */
[----:B------:R-:W-:Y:S02]  /*7990*/  SHF.R.U32.HI R104, RZ, 0xa, R101 ;  /* 0x0000000aff687819 */ /* 0x000fe40000011665 */
[----:B------:R-:W-:Y:S02]  /*79a0*/  LOP3.LUT R78, R79, R85, R82, 0xb8, !PT ;  /* 0x000000554f4e7212 */ /* 0x000fe400078eb852 */
[----:B------:R-:W-:Y:S02]  /*79b0*/  LOP3.LUT R105, R104, R76, R105, 0x96, !PT ;  /* 0x0000004c68697212 */ /* 0x000fe400078e9669 */
[----:B------:R-:W-:Y:S02]  /*79c0*/  IADD3 R78, PT, PT, R103, R80, R78 ;  /* 0x00000050674e7210 */ /* 0x000fe40007ffe04e */
[C-C-:B------:R-:W-:Y:S02]  /*79d0*/  SHF.L.W.U32.HI R76, R83.reuse, 0x1e, R83.reuse ;  /* 0x0000001e534c7819 */ /* 0x140fe40000010e53 */
[----:B------:R-:W-:-:S02]  /*79e0*/  SHF.L.W.U32.HI R103, R83, 0x13, R83 ;  /* 0x0000001353677819 */ /* 0x000fc40000010e53 */
[----:B------:R-:W-:Y:S02]  /*79f0*/  SHF.L.W.U32.HI R80, R83, 0xa, R83 ;  /* 0x0000000a53507819 */ /* 0x000fe40000010e53 */
[----:B------:R-:W-:Y:S02]  /*7a00*/  SHF.L.W.U32.HI R106, R89, 0x19, R89 ;  /* 0x00000019596a7819 */ /* 0x000fe40000010e59 */
[----:B------:R-:W-:Y:S01]  /*7a10*/  LOP3.LUT R76, R80, R76, R103, 0x96, !PT ;  /* 0x0000004c504c7212 */ /* 0x000fe200078e9667 */
[----:B------:R-:W-:Y:S01]  /*7a20*/  IMAD.IADD R80, R81, 0x1, R78 ;  /* 0x0000000151507824 */ /* 0x000fe200078e024e */
[--C-:B------:R-:W-:Y:S02]  /*7a30*/  SHF.L.W.U32.HI R107, R89, 0xe, R89.reuse ;  /* 0x0000000e596b7819 */ /* 0x100fe40000010e59 */
[----:B------:R-:W-:Y:S02]  /*7a40*/  SHF.R.U32.HI R108, RZ, 0x3, R89 ;  /* 0x00000003ff6c7819 */ /* 0x000fe40000011659 */
[----:B------:R-:W-:-:S02]  /*7a50*/  LOP3.LUT R104, R86, R81, R83, 0xe8, !PT ;  /* 0x0000005156687212 */ /* 0x000fc400078ee853 */
[----:B------:R-:W-:Y:S02]  /*7a60*/  LOP3.LUT R106, R108, R106, R107, 0x96, !PT ;  /* 0x0000006a6c6a7212 */ /* 0x000fe400078e966b */
[----:B------:R-:W-:Y:S02]  /*7a70*/  IADD3 R105, PT, PT, R105, R92, R87 ;  /* 0x0000005c69697210 */ /* 0x000fe40007ffe057 */
[----:B------:R-:W-:Y:S02]  /*7a80*/  IADD3 R104, PT, PT, R77, R76, R104 ;  /* 0x0000004c4d687210 */ /* 0x000fe40007ffe068 */
[C-C-:B------:R-:W-:Y:S02]  /*7a90*/  SHF.L.W.U32.HI R87, R80.reuse, 0x1a, R80.reuse ;  /* 0x0000001a50577819 */ /* 0x140fe40000010e50 */
[C-C-:B------:R-:W-:Y:S02]  /*7aa0*/  SHF.L.W.U32.HI R108, R80.reuse, 0x15, R80.reuse ;  /* 0x00000015506c7819 */ /* 0x140fe40000010e50 */
[----:B------:R-:W-:-:S02]  /*7ab0*/  SHF.L.W.U32.HI R103, R80, 0x7, R80 ;  /* 0x0000000750677819 */ /* 0x000fc40000010e50 */
[C-C-:B------:R-:W-:Y:S02]  /*7ac0*/  SHF.L.W.U32.HI R76, R104.reuse, 0x1e, R104.reuse ;  /* 0x0000001e684c7819 */ /* 0x140fe40000010e68 */
[C-C-:B------:R-:W-:Y:S02]  /*7ad0*/  SHF.L.W.U32.HI R77, R104.reuse, 0x13, R104.reuse ;  /* 0x00000013684d7819 */ /* 0x140fe40000010e68 */
[----:B------:R-:W-:Y:S02]  /*7ae0*/  SHF.L.W.U32.HI R81, R104, 0xa, R104 ;  /* 0x0000000a68517819 */ /* 0x000fe40000010e68 */
[----:B------:R-:W-:Y:S02]  /*7af0*/  LOP3.LUT R108, R103, R87, R108, 0x96, !PT ;  /* 0x00000057676c7212 */ /* 0x000fe400078e966c */
[----:B------:R-:W-:Y:S02]  /*7b00*/  LOP3.LUT R87, R82, R80, R85, 0xb8, !PT ;  /* 0x0000005052577212 */ /* 0x000fe400078eb855 */
[----:B------:R-:W-:Y:S01]  /*7b10*/  LOP3.LUT R81, R81, R76, R77, 0x96, !PT ;  /* 0x0000004c51517212 */ /* 0x000fe200078e964d */
[----:B------:R-:W-:Y:S01]  /*7b20*/  IMAD.IADD R76, R106, 0x1, R105 ;  /* 0x000000016a4c7824 */ /* 0x000fe200078e0269 */
[----:B------:R-:W-:-:S02]  /*7b30*/  IADD3 R79, PT, PT, R87, R79, R108 ;  /* 0x0000004f574f7210 */ /* 0x000fc40007ffe06c */
[C---:B------:R-:W-:Y:S02]  /*7b40*/  SHF.L.W.U32.HI R87, R102.reuse, 0xf, R102 ;  /* 0x0000000f66577819 */ /* 0x040fe40000010e66 */
[----:B------:R-:W-:Y:S02]  /*7b50*/  LOP3.LUT R77, R83, R86, R104, 0xe8, !PT ;  /* 0x00000056534d7212 */ /* 0x000fe400078ee868 */
[--C-:B------:R-:W-:Y:S02]  /*7b60*/  SHF.L.W.U32.HI R106, R102, 0xd, R102.reuse ;  /* 0x0000000d666a7819 */ /* 0x100fe40000010e66 */
[----:B------:R-:W-:Y:S02]  /*7b70*/  SHF.R.U32.HI R103, RZ, 0xa, R102 ;  /* 0x0000000aff677819 */ /* 0x000fe40000011666 */
[----:B------:R-:W-:Y:S02]  /*7b80*/  IADD3 R79, PT, PT, R76, R79, R60 ;  /* 0x0000004f4c4f7210 */ /* 0x000fe40007ffe03c */
[----:B------:R-:W-:-:S02]  /*7b90*/  SHF.L.W.U32.HI R105, R91, 0x19, R91 ;  /* 0x000000195b697819 */ /* 0x000fc40000010e5b */
[--C-:B------:R-:W-:Y:S02]  /*7ba0*/  SHF.L.W.U32.HI R108, R91, 0xe, R91.reuse ;  /* 0x0000000e5b6c7819 */ /* 0x100fe40000010e5b */
[----:B------:R-:W-:Y:S02]  /*7bb0*/  SHF.R.U32.HI R107, RZ, 0x3, R91 ;  /* 0x00000003ff6b7819 */ /* 0x000fe4000001165b */
        /* <DEDUP_REMOVED lines=8> */
[C-C-:B------:R-:W-:Y:S02]  /*7c40*/  SHF.L.W.U32.HI R107, R87.reuse, 0x1a, R87.reuse ;  /* 0x0000001a576b7819 */ /* 0x140fe40000010e57 */
[C-C-:B------:R-:W-:Y:S02]  /*7c50*/  SHF.L.W.U32.HI R108, R87.reuse, 0x15, R87.reuse ;  /* 0x00000015576c7819 */ /* 0x140fe40000010e57 */
[----:B------:R-:W-:-:S02]  /*7c60*/  SHF.L.W.U32.HI R109, R87, 0x7, R87 ;  /* 0x00000007576d7819 */ /* 0x000fc40000010e57 */
[----:B------:R-:W-:Y:S02]  /*7c70*/  LOP3.LUT R110, R85, R87, R80, 0xb8, !PT ;  /* 0x00000057556e7212 */ /* 0x000fe400078eb850 */
[----:B------:R-:W-:Y:S01]  /*7c80*/  LOP3.LUT R78, R86, R77, R78, 0x96, !PT ;  /* 0x0000004d564e7212 */ /* 0x000fe200078e964e */
[----:B------:R-:W-:Y:S01]  /*7c90*/  IMAD.IADD R77, R105, 0x1, R106 ;  /* 0x00000001694d7824 */ /* 0x000fe200078e026a */
[----:B------:R-:W-:Y:S02]  /*7ca0*/  LOP3.LUT R108, R109, R107, R108, 0x96, !PT ;  /* 0x0000006b6d6c7212 */ /* 0x000fe400078e966c */
[----:B------:R-:W-:Y:S02]  /*7cb0*/  IADD3 R110, PT, PT, R110, R61, R82 ;  /* 0x0000003d6e6e7210 */ /* 0x000fe40007ffe052 */
[----:B------:R-:W-:Y:S02]  /*7cc0*/  SHF.L.W.U32.HI R86, R76, 0xf, R76 ;  /* 0x0000000f4c567819 */ /* 0x000fe40000010e4c */
[----:B------:R-:W-:-:S02]  /*7cd0*/  LOP3.LUT R82, R83, R104, R81, 0xe8, !PT ;  /* 0x0000006853527212 */ /* 0x000fc400078ee851 */
[--C-:B------:R-:W-:Y:S02]  /*7ce0*/  SHF.L.W.U32.HI R89, R76, 0xd, R76.reuse ;  /* 0x0000000d4c597819 */ /* 0x100fe40000010e4c */
[----:B------:R-:W-:Y:S02]  /*7cf0*/  SHF.R.U32.HI R103, RZ, 0xa, R76 ;  /* 0x0000000aff677819 */ /* 0x000fe4000001164c */
[----:B------:R-:W-:Y:S02]  /*7d00*/  IADD3 R106, PT, PT, R77, R110, R108 ;  /* 0x0000006e4d6a7210 */ /* 0x000fe40007ffe06c */
[C-C-:B------:R-:W-:Y:S02]  /*7d10*/  SHF.L.W.U32.HI R105, R90.reuse, 0x19, R90.reuse ;  /* 0x000000195a697819 */ /* 0x140fe40000010e5a */
[--C-:B------:R-:W-:Y:S02]  /*7d20*/  SHF.L.W.U32.HI R112, R90, 0xe, R90.reuse ;  /* 0x0000000e5a707819 */ /* 0x100fe40000010e5a */
[----:B------:R-:W-:-:S02]  /*7d30*/  SHF.R.U32.HI R107, RZ, 0x3, R90 ;  /* 0x00000003ff6b7819 */ /* 0x000fc4000001165a */
[----:B------:R-:W-:Y:S02]  /*7d40*/  IADD3 R82, PT, PT, R79, R78, R82 ;  /* 0x0000004e4f527210 */ /* 0x000fe40007ffe052 */
[----:B------:R-:W-:Y:S01]  /*7d50*/  LOP3.LUT R89, R103, R86, R89, 0x96, !PT ;  /* 0x0000005667597212 */ /* 0x000fe200078e9659 */
[----:B------:R-:W-:Y:S01]  /*7d60*/  IMAD.IADD R86, R83, 0x1, R106 ;  /* 0x0000000153567824 */ /* 0x000fe200078e026a */
[----:B------:R-:W-:Y:S02]  /*7d70*/  LOP3.LUT R105, R107, R105, R112, 0x96, !PT ;  /* 0x000000696b697212 */ /* 0x000fe400078e9670 */
[C-C-:B------:R-:W-:Y:S02]  /*7d80*/  SHF.L.W.U32.HI R78, R82.reuse, 0x1e, R82.reuse ;  /* 0x0000001e524e7819 */ /* 0x140fe40000010e52 */
[C-C-:B------:R-:W-:Y:S02]  /*7d90*/  SHF.L.W.U32.HI R79, R82.reuse, 0x13, R82.reuse ;  /* 0x00000013524f7819 */ /* 0x140fe40000010e52 */
[----:B------:R-:W-:-:S02]  /*7da0*/  SHF.L.W.U32.HI R83, R82, 0xa, R82 ;  /* 0x0000000a52537819 */ /* 0x000fc40000010e52 */
[----:B------:R-:W-:Y:S02]  /*7db0*/  IADD3 R108, PT, PT, R89, R98, R91 ;  /* 0x00000062596c7210 */ /* 0x000fe40007ffe05b */
[C-C-:B------:R-:W-:Y:S02]  /*7dc0*/  SHF.L.W.U32.HI R103, R86.reuse, 0x1a, R86.reuse ;  /* 0x0000001a56677819 */ /* 0x140fe40000010e56 */
[C-C-:B------:R-:W-:Y:S02]  /*7dd0*/  SHF.L.W.U32.HI R110, R86.reuse, 0x15, R86.reuse ;  /* 0x00000015566e7819 */ /* 0x140fe40000010e56 */
[----:B------:R-:W-:Y:S02]  /*7de0*/  SHF.L.W.U32.HI R107, R86, 0x7, R86 ;  /* 0x00000007566b7819 */ /* 0x000fe40000010e56 */
[----:B------:R-:W-:Y:S02]  /*7df0*/  LOP3.LUT R109, R80, R86, R87, 0xb8, !PT ;  /* 0x00000056506d7212 */ /* 0x000fe400078eb857 */
[----:B------:R-:W-:Y:S01]  /*7e00*/  LOP3.LUT R83, R83, R78, R79, 0x96, !PT ;  /* 0x0000004e53537212 */ /* 0x000fe200078e964f */
[----:B------:R-:W-:Y:S01]  /*7e10*/  IMAD.IADD R78, R105, 0x1, R108 ;  /* 0x00000001694e7824 */ /* 0x000fe200078e026c */
[----:B------:R-:W-:-:S02]  /*7e20*/  LOP3.LUT R89, R107, R103, R110, 0x96, !PT ;  /* 0x000000676b597212 */ /* 0x000fc400078e966e */
[----:B------:R-:W-:Y:S02]  /*7e30*/  IADD3 R109, PT, PT, R109, R62, R85 ;  /* 0x0000003e6d6d7210 */ /* 0x000fe40007ffe055 */
[--C-:B------:R-:W-:Y:S02]  /*7e40*/  SHF.L.W.U32.HI R85, R77, 0xf, R77.reuse ;  /* 0x0000000f4d557819 */ /* 0x100fe40000010e4d */
[----:B------:R-:W-:Y:S02]  /*7e50*/  LOP3.LUT R79, R81, R104, R82, 0xe8, !PT ;  /* 0x00000068514f7212 */ /* 0x000fe400078ee852 */
[--C-:B------:R-:W-:Y:S02]  /*7e60*/  SHF.L.W.U32.HI R108, R77, 0xd, R77.reuse ;  /* 0x0000000d4d6c7819 */ /* 0x100fe40000010e4d */
[----:B------:R-:W-:Y:S02]  /*7e70*/  SHF.R.U32.HI R91, RZ, 0xa, R77 ;  /* 0x0000000aff5b7819 */ /* 0x000fe4000001164d */
[----:B------:R-:W-:-:S02]  /*7e80*/  IADD3 R89, PT, PT, R78, R109, R89 ;  /* 0x0000006d4e597210 */ /* 0x000fc40007ffe059 */
[C-C-:B------:R-:W-:Y:S02]  /*7e90*/  SHF.L.W.U32.HI R103, R93.reuse, 0x19, R93.reuse ;  /* 0x000000195d677819 */ /* 0x140fe40000010e5d */
[--C-:B------:R-:W-:Y:S02]  /*7ea0*/  SHF.L.W.U32.HI R110, R93, 0xe, R93.reuse ;  /* 0x0000000e5d6e7819 */ /* 0x100fe40000010e5d */
[----:B------:R-:W-:Y:S02]  /*7eb0*/  SHF.R.U32.HI R105, RZ, 0x3, R93 ;  /* 0x00000003ff697819 */ /* 0x000fe4000001165d */
[----:B------:R-:W-:Y:S02]  /*7ec0*/  IADD3 R83, PT, PT, R106, R83, R79 ;  /* 0x000000536a537210 */ /* 0x000fe40007ffe04f */
[----:B------:R-:W-:Y:S01]  /*7ed0*/  LOP3.LUT R108, R91, R85, R108, 0x96, !PT ;  /* 0x000000555b6c7212 */ /* 0x000fe200078e966c */
[----:B------:R-:W-:Y:S01]  /*7ee0*/  IMAD.IADD R85, R104, 0x1, R89 ;  /* 0x0000000168557824 */ /* 0x000fe200078e0259 */
[----:B------:R-:W-:-:S02]  /*7ef0*/  LOP3.LUT R103, R105, R103, R110, 0x96, !PT ;  /* 0x0000006769677212 */ /* 0x000fc400078e966e */
[C-C-:B------:R-:W-:Y:S02]  /*7f00*/  SHF.L.W.U32.HI R79, R83.reuse, 0x1e, R83.reuse ;  /* 0x0000001e534f7819 */ /* 0x140fe40000010e53 */
[C-C-:B------:R-:W-:Y:S02]  /*7f10*/  SHF.L.W.U32.HI R104, R83.reuse, 0x13, R83.reuse ;  /* 0x0000001353687819 */ /* 0x140fe40000010e53 */
[----:B------:R-:W-:Y:S02]  /*7f20*/  SHF.L.W.U32.HI R91, R83, 0xa, R83 ;  /* 0x0000000a535b7819 */ /* 0x000fe40000010e53 */
[----:B------:R-:W-:Y:S02]  /*7f30*/  IADD3 R108, PT, PT, R108, R99, R90 ;  /* 0x000000636c6c7210 */ /* 0x000fe40007ffe05a */
[C-C-:B------:R-:W-:Y:S02]  /*7f40*/  SHF.L.W.U32.HI R105, R85.reuse, 0x1a, R85.reuse ;  /* 0x0000001a55697819 */ /* 0x140fe40000010e55 */
[----:B------:R-:W-:-:S02]  /*7f50*/  SHF.L.W.U32.HI R106, R85, 0x15, R85 ;  /* 0x00000015556a7819 */ /* 0x000fc40000010e55 */
[----:B------:R-:W-:Y:S02]  /*7f60*/  SHF.L.W.U32.HI R107, R85, 0x7, R85 ;  /* 0x00000007556b7819 */ /* 0x000fe40000010e55 */
[----:B------:R-:W-:Y:S02]  /*7f70*/  LOP3.LUT R109, R87, R85, R86, 0xb8, !PT ;  /* 0x00000055576d7212 */ /* 0x000fe400078eb856 */
[----:B------:R-:W-:Y:S01]  /*7f80*/  LOP3.LUT R90, R91, R79, R104, 0x96, !PT ;  /* 0x0000004f5b5a7212 */ /* 0x000fe200078e9668 */
[----:B------:R-:W-:Y:S01]  /*7f90*/  IMAD.IADD R79, R103, 0x1, R108 ;  /* 0x00000001674f7824 */ /* 0x000fe200078e026c */
[----:B------:R-:W-:Y:S02]  /*7fa0*/  LOP3.LUT R106, R107, R105, R106, 0x96, !PT ;  /* 0x000000696b6a7212 */ /* 0x000fe400078e966a */
[----:B------:R-:W-:Y:S02]  /*7fb0*/  IADD3 R109, PT, PT, R109, R63, R80 ;  /* 0x0000003f6d6d7210 */ /* 0x000fe40007ffe050 */
[----:B------:R-:W-:Y:S01]  /*7fc0*/  SHF.L.W.U32.HI R91, R78, 0xf, R78 ;  /* 0x0000000f4e5b7819 */ /* 0x000fe20000010e4e */
[----:B------:R0:W-:Y:S01]  /*7fd0*/  STL.128 [R0+-0x20], R76 ;  /* 0xffffe04c00007387 */ /* 0x0001e20000100c00 */
        /* <DEDUP_REMOVED lines=23> */
[C-C-:B------:R-:W-:Y:S02]  /*8150*/  SHF.L.W.U32.HI R89, R79.reuse, 0xf, R79.reuse ;  /* 0x0000000f4f597819 */ /* 0x140fe40000010e4f */
[--C-:B------:R-:W-:Y:S02]  /*8160*/  SHF.L.W.U32.HI R108, R79, 0xd, R79.reuse ;  /* 0x0000000d4f6c7819 */ /* 0x100fe40000010e4f */
[----:B------:R-:W-:Y:S02]  /*8170*/  SHF.R.U32.HI R93, RZ, 0xa, R79 ;  /* 0x0000000aff5d7819 */ /* 0x000fe4000001164f */
[----:B------:R-:W-:Y:S02]  /*8180*/  LOP3.LUT R87, R83, R82, R90, 0xe8, !PT ;  /* 0x0000005253577212 */ /* 0x000fe400078ee85a */
[----:B------:R-:W-:-:S02]  /*8190*/  LOP3.LUT R89, R93, R89, R108, 0x96, !PT ;  /* 0x000000595d597212 */ /* 0x000fc400078e966c */
[----:B------:R-:W-:Y:S02]  /*81a0*/  IADD3 R91, PT, PT, R91, R109, R80 ;  /* 0x0000006d5b5b7210 */ /* 0x000fe40007ffe050 */
[C-C-:B------:R-:W-:Y:S02]  /*81b0*/  SHF.L.W.U32.HI R103, R95.reuse, 0x19, R95.reuse ;  /* 0x000000195f677819 */ /* 0x140fe40000010e5f */
[--C-:B------:R-:W-:Y:S02]  /*81c0*/  SHF.L.W.U32.HI R110, R95, 0xe, R95.reuse ;  /* 0x0000000e5f6e7819 */ /* 0x100fe40000010e5f */
[----:B------:R-:W-:Y:S02]  /*81d0*/  SHF.R.U32.HI R105, RZ, 0x3, R95 ;  /* 0x00000003ff697819 */ /* 0x000fe4000001165f */
[----:B------:R-:W-:Y:S02]  /*81e0*/  IADD3 R87, PT, PT, R106, R81, R87 ;  /* 0x000000516a577210 */ /* 0x000fe40007ffe057 */
[----:B------:R-:W-:Y:S01]  /*81f0*/  IADD3 R94, PT, PT, R89, R101, R94 ;  /* 0x00000065595e7210 */ /* 0x000fe20007ffe05e */
[----:B------:R-:W-:Y:S01]  /*8200*/  IMAD.IADD R89, R82, 0x1, R91 ;  /* 0x0000000152597824 */ /* 0x000fe200078e025b */
[----:B------:R-:W-:-:S02]  /*8210*/  LOP3.LUT R103, R105, R103, R110, 0x96, !PT ;  /* 0x0000006769677212 */ /* 0x000fc400078e966e */
[C-C-:B------:R-:W-:Y:S02]  /*8220*/  SHF.L.W.U32.HI R81, R87.reuse, 0x1e, R87.reuse ;  /* 0x0000001e57517819 */ /* 0x140fe40000010e57 */
[C-C-:B------:R-:W-:Y:S02]  /*8230*/  SHF.L.W.U32.HI R82, R87.reuse, 0x13, R87.reuse ;  /* 0x0000001357527819 */ /* 0x140fe40000010e57 */
[----:B------:R-:W-:Y:S02]  /*8240*/  SHF.L.W.U32.HI R93, R87, 0xa, R87 ;  /* 0x0000000a575d7819 */ /* 0x000fe40000010e57 */
[--C-:B------:R-:W-:Y:S02]  /*8250*/  SHF.L.W.U32.HI R105, R89, 0x1a, R89.reuse ;  /* 0x0000001a59697819 */ /* 0x100fe40000010e59 */
[----:B------:R-:W-:Y:S01]  /*8260*/  LOP3.LUT R82, R93, R81, R82, 0x96, !PT ;  /* 0x000000515d527212 */ /* 0x000fe200078e9652 */
[----:B------:R-:W-:Y:S01]  /*8270*/  IMAD.IADD R81, R103, 0x1, R94 ;  /* 0x0000000167517824 */ /* 0x000fe200078e025e */
[----:B------:R-:W-:-:S02]  /*8280*/  SHF.L.W.U32.HI R106, R89, 0x15, R89 ;  /* 0x00000015596a7819 */ /* 0x000fc40000010e59 */
[----:B------:R-:W-:Y:S02]  /*8290*/  SHF.L.W.U32.HI R107, R89, 0x7, R89 ;  /* 0x00000007596b7819 */ /* 0x000fe40000010e59 */
[----:B------:R-:W-:Y:S02]  /*82a0*/  IADD3 R94, PT, PT, R81, R65, R86 ;  /* 0x00000041515e7210 */ /* 0x000fe40007ffe056 */
[----:B------:R-:W-:Y:S02]  /*82b0*/  LOP3.LUT R106, R107, R105, R106, 0x96, !PT ;  /* 0x000000696b6a7212 */ /* 0x000fe400078e966a */
        /* <DEDUP_REMOVED lines=15> */
[----:B------:R-:W-:-:S02]  /*83b0*/  SHF.L.W.U32.HI R83, R86, 0x13, R86 ;  /* 0x0000001356537819 */ /* 0x000fc40000010e56 */
[----:B------:R-:W-:Y:S02]  /*83c0*/  SHF.L.W.U32.HI R91, R86, 0xa, R86 ;  /* 0x0000000a565b7819 */ /* 0x000fe40000010e56 */
[C---:B------:R-:W-:Y:S02]  /*83d0*/  SHF.L.W.U32.HI R93, R94.reuse, 0x1a, R94 ;  /* 0x0000001a5e5d7819 */ /* 0x040fe40000010e5e */
[----:B------:R-:W-:Y:S01]  /*83e0*/  LOP3.LUT R91, R91, R82, R83, 0x96, !PT ;  /* 0x000000525b5b7212 */ /* 0x000fe200078e9653 */
[----:B------:R-:W-:Y:S01]  /*83f0*/  IMAD.IADD R82, R107, 0x1, R108 ;  /* 0x000000016b527824 */ /* 0x000fe200078e026c */
[C-C-:B------:R-:W-:Y:S02]  /*8400*/  SHF.L.W.U32.HI R110, R94.reuse, 0x15, R94.reuse ;  /* 0x000000155e6e7819 */ /* 0x140fe40000010e5e */
[----:B------:R-:W-:Y:S02]  /*8410*/  SHF.L.W.U32.HI R95, R94, 0x7, R94 ;  /* 0x000000075e5f7819 */ /* 0x000fe40000010e5e */
        /* <DEDUP_REMOVED lines=8> */
[----:B------:R-:W-:Y:S02]  /*84a0*/  LOP3.LUT R95, R103, R95, R110, 0x96, !PT ;  /* 0x0000005f675f7212 */ /* 0x000fe400078e966e */
[--C-:B------:R-:W-:Y:S01]  /*84b0*/  SHF.L.W.U32.HI R105, R84, 0x19, R84.reuse ;  /* 0x0000001954697819 */ /* 0x100fe20000010e54 */
[----:B------:R-:W-:Y:S01]  /*84c0*/  IMAD.IADD R93, R90, 0x1, R85 ;  /* 0x000000015a5d7824 */ /* 0x000fe200078e0255 */
[--C-:B------:R-:W-:Y:S02]  /*84d0*/  SHF.L.W.U32.HI R112, R84, 0xe, R84.reuse ;  /* 0x0000000e54707819 */ /* 0x100fe40000010e54 */
[----:B------:R-:W-:Y:S02]  /*84e0*/  SHF.R.U32.HI R107, RZ, 0x3, R84 ;  /* 0x00000003ff6b7819 */ /* 0x000fe40000011654 */
[----:B------:R-:W-:-:S02]  /*84f0*/  IADD3 R91, PT, PT, R106, R91, R83 ;  /* 0x0000005b6a5b7210 */ /* 0x000fc40007ffe053 */
[----:B------:R-:W-:Y:S02]  /*8500*/  IADD3 R106, PT, PT, R95, R76, R97 ;  /* 0x0000004c5f6a7210 */ /* 0x000fe40007ffe061 */
[----:B------:R-:W-:Y:S02]  /*8510*/  LOP3.LUT R105, R107, R105, R112, 0x96, !PT ;  /* 0x000000696b697212 */ /* 0x000fe400078e9670 */
[C-C-:B------:R-:W-:Y:S02]  /*8520*/  SHF.L.W.U32.HI R83, R91.reuse, 0x1e, R91.reuse ;  /* 0x0000001e5b537819 */ /* 0x140fe40000010e5b */
[C-C-:B------:R-:W-:Y:S02]  /*8530*/  SHF.L.W.U32.HI R90, R91.reuse, 0x13, R91.reuse ;  /* 0x000000135b5a7819 */ /* 0x140fe40000010e5b */
[----:B------:R-:W-:Y:S02]  /*8540*/  SHF.L.W.U32.HI R95, R91, 0xa, R91 ;  /* 0x0000000a5b5f7819 */ /* 0x000fe40000010e5b */
[----:B------:R-:W-:-:S02]  /*8550*/  SHF.L.W.U32.HI R97, R93, 0x1a, R93 ;  /* 0x0000001a5d617819 */ /* 0x000fc40000010e5d */
[----:B------:R-:W-:Y:S01]  /*8560*/  LOP3.LUT R90, R95, R83, R90, 0x96, !PT ;  /* 0x000000535f5a7212 */ /* 0x000fe200078e965a */
[----:B------:R-:W-:Y:S01]  /*8570*/  IMAD.IADD R83, R105, 0x1, R106 ;  /* 0x0000000169537824 */ /* 0x000fe200078e026a */
[C-C-:B------:R-:W-:Y:S02]  /*8580*/  SHF.L.W.U32.HI R108, R93.reuse, 0x15, R93.reuse ;  /* 0x000000155d6c7819 */ /* 0x140fe40000010e5d */
[----:B------:R-:W-:Y:S02]  /*8590*/  SHF.L.W.U32.HI R103, R93, 0x7, R93 ;  /* 0x000000075d677819 */ /* 0x000fe40000010e5d */
[----:B------:R-:W-:Y:S01]  /*85a0*/  IADD3 R104, PT, PT, R83, R67, R104 ;  /* 0x0000004353687210 */ /* 0x000fe20007ffe068 */
[----:B------:R-:W-:Y:S01]  /*85b0*/  STL.128 [R0+-0x10], R80 ;  /* 0xfffff05000007387 */ /* 0x000fe20000100c00 */
[----:B------:R-:W-:Y:S02]  /*85c0*/  LOP3.LUT R97, R103, R97, R108, 0x96, !PT ;  /* 0x0000006167617212 */ /* 0x000fe400078e966c */
[----:B------:R-:W-:-:S02]  /*85d0*/  LOP3.LUT R106, R89, R93, R94, 0xb8, !PT ;  /* 0x0000005d596a7212 */ /* 0x000fc400078eb85e */
[C-C-:B------:R-:W-:Y:S02]  /*85e0*/  SHF.L.W.U32.HI R103, R82.reuse, 0xf, R82.reuse ;  /* 0x0000000f52677819 */ /* 0x140fe40000010e52 */
[--C-:B------:R-:W-:Y:S02]  /*85f0*/  SHF.L.W.U32.HI R108, R82, 0xd, R82.reuse ;  /* 0x0000000d526c7819 */ /* 0x100fe40000010e52 */
[----:B------:R-:W-:Y:S02]  /*8600*/  SHF.R.U32.HI R105, RZ, 0xa, R82 ;  /* 0x0000000aff697819 */ /* 0x000fe40000011652 */
[----:B------:R-:W-:Y:S02]  /*8610*/  LOP3.LUT R95, R86, R87, R91, 0xe8, !PT ;  /* 0x00000057565f7212 */ /* 0x000fe400078ee85b */
[----:B------:R-:W-:Y:S02]  /*8620*/  IADD3 R106, PT, PT, R97, R104, R106 ;  /* 0x00000068616a7210 */ /* 0x000fe40007ffe06a */
[----:B------:R-:W-:-:S02]  /*8630*/  LOP3.LUT R103, R105, R103, R108, 0x96, !PT ;  /* 0x0000006769677212 */ /* 0x000fc400078e966c */
[C---:B------:R-:W-:Y:S01]  /*8640*/  SHF.L.W.U32.HI R107, R92.reuse, 0x19, R92 ;  /* 0x000000195c6b7819 */ /* 0x040fe20000010e5c */
[----:B------:R-:W-:Y:S01]  /*8650*/  IMAD.IADD R104, R87, 0x1, R106 ;  /* 0x0000000157687824 */ /* 0x000fe200078e026a */
[--C-:B------:R-:W-:Y:S02]  /*8660*/  SHF.L.W.U32.HI R110, R92, 0xe, R92.reuse ;  /* 0x0000000e5c6e7819 */ /* 0x100fe40000010e5c */
[----:B------:R-:W-:Y:S02]  /*8670*/  SHF.R.U32.HI R109, RZ, 0x3, R92 ;  /* 0x00000003ff6d7819 */ /* 0x000fe4000001165c */
[----:B------:R-:W-:Y:S02]  /*8680*/  IADD3 R90, PT, PT, R85, R90, R95 ;  /* 0x0000005a555a7210 */ /* 0x000fe40007ffe05f */
[----:B------:R-:W-:Y:S02]  /*8690*/  IADD3 R108, PT, PT, R103, R77, R84 ;  /* 0x0000004d676c7210 */ /* 0x000fe40007ffe054 */
[----:B------:R-:W-:-:S02]  /*86a0*/  LOP3.LUT R107, R109, R107, R110, 0x96, !PT ;  /* 0x0000006b6d6b7212 */ /* 0x000fc400078e966e */
[C-C-:B------:R-:W-:Y:S02]  /*86b0*/  SHF.L.W.U32.HI R84, R90.reuse, 0x1e, R90.reuse ;  /* 0x0000001e5a547819 */ /* 0x140fe40000010e5a */
[C-C-:B------:R-:W-:Y:S02]  /*86c0*/  SHF.L.W.U32.HI R85, R90.reuse, 0x13, R90.reuse ;  /* 0x000000135a557819 */ /* 0x140fe40000010e5a */
[----:B------:R-:W-:Y:S02]  /*86d0*/  SHF.L.W.U32.HI R87, R90, 0xa, R90 ;  /* 0x0000000a5a577819 */ /* 0x000fe40000010e5a */
[C---:B------:R-:W-:Y:S02]  /*86e0*/  SHF.L.W.U32.HI R95, R104.reuse, 0x1a, R104 ;  /* 0x0000001a685f7819 */ /* 0x040fe40000010e68 */
[----:B------:R-:W-:Y:S01]  /*86f0*/  LOP3.LUT R85, R87, R84, R85, 0x96, !PT ;  /* 0x0000005457557212 */ /* 0x000fe200078e9655 */
[----:B------:R-:W-:Y:S01]  /*8700*/  IMAD.IADD R84, R107, 0x1, R108 ;  /* 0x000000016b547824 */ /* 0x000fe200078e026c */
        /* <DEDUP_REMOVED lines=9> */
[----:B------:R-:W-:Y:S02]  /*87a0*/  IADD3 R87, PT, PT, R87, R95, R108 ;  /* 0x0000005f57577210 */ /* 0x000fe40007ffe06c */
[----:B------:R-:W-:Y:S02]  /*87b0*/  LOP3.LUT R97, R103, R97, R110, 0x96, !PT ;  /* 0x0000006167617212 */ /* 0x000fe400078e966e */
[--C-:B------:R-:W-:Y:S01]  /*87c0*/  SHF.L.W.U32.HI R105, R96, 0x19, R96.reuse ;  /* 0x0000001960697819 */ /* 0x100fe20000010e60 */
[----:B------:R-:W-:Y:S01]  /*87d0*/  IMAD.IADD R95, R86, 0x1, R87 ;  /* 0x00000001565f7824 */ /* 0x000fe200078e0257 */
[----:B------:R-:W-:-:S02]  /*87e0*/  SHF.L.W.U32.HI R112, R96, 0xe, R96 ;  /* 0x0000000e60707819 */ /* 0x000fc40000010e60 */
[----:B------:R-:W-:Y:S02]  /*87f0*/  SHF.R.U32.HI R107, RZ, 0x3, R96 ;  /* 0x00000003ff6b7819 */ /* 0x000fe40000011660 */
[----:B------:R-:W-:Y:S02]  /*8800*/  IADD3 R89, PT, PT, R106, R85, R89 ;  /* 0x000000556a597210 */ /* 0x000fe40007ffe059 */
[----:B------:R-:W-:Y:S02]  /*8810*/  IADD3 R106, PT, PT, R97, R78, R92 ;  /* 0x0000004e616a7210 */ /* 0x000fe40007ffe05c */
[----:B------:R-:W-:Y:S02]  /*8820*/  LOP3.LUT R105, R107, R105, R112, 0x96, !PT ;  /* 0x000000696b697212 */ /* 0x000fe400078e9670 */
[C-C-:B------:R-:W-:Y:S02]  /*8830*/  SHF.L.W.U32.HI R85, R89.reuse, 0x1e, R89.reuse ;  /* 0x0000001e59557819 */ /* 0x140fe40000010e59 */
[----:B------:R-:W-:-:S02]  /*8840*/  SHF.L.W.U32.HI R86, R89, 0x13, R89 ;  /* 0x0000001359567819 */ /* 0x000fc40000010e59 */
[----:B------:R-:W-:Y:S02]  /*8850*/  SHF.L.W.U32.HI R92, R89, 0xa, R89 ;  /* 0x0000000a595c7819 */ /* 0x000fe40000010e59 */
[--C-:B------:R-:W-:Y:S02]  /*8860*/  SHF.L.W.U32.HI R97, R95, 0x1a, R95.reuse ;  /* 0x0000001a5f617819 */ /* 0x100fe40000010e5f */
[----:B------:R-:W-:Y:S01]  /*8870*/  LOP3.LUT R86, R92, R85, R86, 0x96, !PT ;  /* 0x000000555c567212 */ /* 0x000fe200078e9656 */
[----:B------:R-:W-:Y:S01]  /*8880*/  IMAD.IADD R85, R105, 0x1, R106 ;  /* 0x0000000169557824 */ /* 0x000fe200078e026a */
[C-C-:B------:R-:W-:Y:S02]  /*8890*/  SHF.L.W.U32.HI R108, R95.reuse, 0x15, R95.reuse ;  /* 0x000000155f6c7819 */ /* 0x140fe40000010e5f */
[----:B------:R-:W-:Y:S02]  /*88a0*/  SHF.L.W.U32.HI R103, R95, 0x7, R95 ;  /* 0x000000075f677819 */ /* 0x000fe40000010e5f */
[----:B------:R-:W-:-:S02]  /*88b0*/  SHF.L.W.U32.HI R105, R84, 0xf, R84 ;  /* 0x0000000f54697819 */ /* 0x000fc40000010e54 */
[----:B------:R-:W-:Y:S02]  /*88c0*/  LOP3.LUT R92, R103, R97, R108, 0x96, !PT ;  /* 0x00000061675c7212 */ /* 0x000fe400078e966c */
[--C-:B------:R-:W-:Y:S02]  /*88d0*/  SHF.L.W.U32.HI R106, R84, 0xd, R84.reuse ;  /* 0x0000000d546a7819 */ /* 0x100fe40000010e54 */
[----:B------:R-:W-:Y:S02]  /*88e0*/  SHF.R.U32.HI R107, RZ, 0xa, R84 ;  /* 0x0000000aff6b7819 */ /* 0x000fe40000011654 */
[----:B------:R-:W-:Y:S02]  /*88f0*/  IADD3 R103, PT, PT, R85, R69, R94 ;  /* 0x0000004555677210 */ /* 0x000fe40007ffe05e */
[----:B------:R-:W-:Y:S02]  /*8900*/  LOP3.LUT R97, R93, R95, R104, 0xb8, !PT ;  /* 0x0000005f5d617212 */ /* 0x000fe400078eb868 */
[----:B------:R-:W-:-:S02]  /*8910*/  LOP3.LUT R94, R90, R91, R89, 0xe8, !PT ;  /* 0x0000005b5a5e7212 */ /* 0x000fc400078ee859 */
[----:B------:R-:W-:Y:S02]  /*8920*/  LOP3.LUT R105, R107, R105, R106, 0x96, !PT ;  /* 0x000000696b697212 */ /* 0x000fe400078e966a */
[----:B------:R-:W-:Y:S02]  /*8930*/  IADD3 R92, PT, PT, R92, R103, R97 ;  /* 0x000000675c5c7210 */ /* 0x000fe40007ffe061 */
[C-C-:B------:R-:W-:Y:S02]  /*8940*/  SHF.L.W.U32.HI R108, R98.reuse, 0x19, R98.reuse ;  /* 0x00000019626c7819 */ /* 0x140fe40000010e62 */
[--C-:B------:R-:W-:Y:S02]  /*8950*/  SHF.L.W.U32.HI R109, R98, 0xe, R98.reuse ;  /* 0x0000000e626d7819 */ /* 0x100fe40000010e62 */
[----:B------:R-:W-:Y:S02]  /*8960*/  SHF.R.U32.HI R110, RZ, 0x3, R98 ;  /* 0x00000003ff6e7819 */ /* 0x000fe40000011662 */
[----:B------:R-:W-:-:S02]  /*8970*/  IADD3 R94, PT, PT, R87, R86, R94 ;  /* 0x00000056575e7210 */ /* 0x000fc40007ffe05e */
[----:B------:R-:W-:Y:S01]  /*8980*/  IADD3 R105, PT, PT, R105, R79, R96 ;  /* 0x0000004f69697210 */ /* 0x000fe20007ffe060 */
[----:B------:R-:W-:Y:S01]  /*8990*/  IMAD.IADD R96, R91, 0x1, R92 ;  /* 0x000000015b607824 */ /* 0x000fe200078e025c */
        /* <DEDUP_REMOVED lines=9> */
[----:B------:R-:W-:Y:S02]  /*8a30*/  IADD3 R93, PT, PT, R86, R70, R93 ;  /* 0x00000046565d7210 */ /* 0x000fe40007ffe05d */
[----:B------:R-:W-:Y:S02]  /*8a40*/  LOP3.LUT R97, R103, R97, R106, 0x96, !PT ;  /* 0x0000006167617212 */ /* 0x000fe400078e966a */
[----:B------:R-:W-:-:S02]  /*8a50*/  LOP3.LUT R106, R104, R96, R95, 0xb8, !PT ;  /* 0x00000060686a7212 */ /* 0x000fc400078eb85f */
[C-C-:B------:R-:W-:Y:S02]  /*8a60*/  SHF.L.W.U32.HI R103, R85.reuse, 0xf, R85.reuse ;  /* 0x0000000f55677819 */ /* 0x140fe40000010e55 */
[--C-:B------:R-:W-:Y:S02]  /*8a70*/  SHF.L.W.U32.HI R108, R85, 0xd, R85.reuse ;  /* 0x0000000d556c7819 */ /* 0x100fe40000010e55 */
[----:B------:R-:W-:Y:S02]  /*8a80*/  SHF.R.U32.HI R105, RZ, 0xa, R85 ;  /* 0x0000000aff697819 */ /* 0x000fe40000011655 */
[----:B------:R-:W-:Y:S02]  /*8a90*/  LOP3.LUT R87, R89, R90, R94, 0xe8, !PT ;  /* 0x0000005a59577212 */ /* 0x000fe400078ee85e */
[----:B------:R-:W-:Y:S02]  /*8aa0*/  IADD3 R93, PT, PT, R97, R93, R106 ;  /* 0x0000005d615d7210 */ /* 0x000fe40007ffe06a */
[----:B------:R-:W-:-:S02]  /*8ab0*/  SHF.L.W.U32.HI R107, R99, 0x19, R99 ;  /* 0x00000019636b7819 */ /* 0x000fc40000010e63 */
[----:B------:R-:W-:Y:S01]  /*8ac0*/  SHF.L.W.U32.HI R110, R99, 0xe, R99 ;  /* 0x0000000e636e7819 */ /* 0x000fe20000010e63 */
[----:B------:R-:W-:Y:S01]  /*8ad0*/  IMAD.IADD R97, R90, 0x1, R93 ;  /* 0x000000015a617824 */ /* 0x000fe200078e025d */
[----:B------:R-:W-:Y:S02]  /*8ae0*/  SHF.R.U32.HI R109, RZ, 0x3, R99 ;  /* 0x00000003ff6d7819 */ /* 0x000fe40000011663 */
[----:B------:R-:W-:Y:S02]  /*8af0*/  LOP3.LUT R103, R105, R103, R108, 0x96, !PT ;  /* 0x0000006769677212 */ /* 0x000fe400078e966c */
[----:B------:R-:W-:Y:S02]  /*8b00*/  IADD3 R91, PT, PT, R92, R91, R87 ;  /* 0x0000005b5c5b7210 */ /* 0x000fe40007ffe057 */
[----:B------:R-:W-:Y:S02]  /*8b10*/  LOP3.LUT R107, R109, R107, R110, 0x96, !PT ;  /* 0x0000006b6d6b7212 */ /* 0x000fe400078e966e */
[----:B------:R-:W-:-:S02]  /*8b20*/  IADD3 R98, PT, PT, R103, R80, R98 ;  /* 0x0000005067627210 */ /* 0x000fc40007ffe062 */
        /* <DEDUP_REMOVED lines=8> */
[----:B------:R-:W-:Y:S01]  /*8bb0*/  IADD3 R98, PT, PT, R87, R71, R104 ;  /* 0x0000004757627210 */ /* 0x000fe20007ffe068 */
[----:B------:R-:W-:Y:S01]  /*8bc0*/  STL.128 [R0], R84 ;  /* 0x0000005400007387 */ /* 0x000fe20000100c00 */
        /* <DEDUP_REMOVED lines=8> */
[----:B------:R-:W-:Y:S01]  /*8c50*/  SHF.L.W.U32.HI R109, R100, 0xe, R100 ;  /* 0x0000000e646d7819 */ /* 0x000fe20000010e64 */
        /* <DEDUP_REMOVED lines=30> */
[----:B------:R-:W-:Y:S01]  /*8e40*/  SHF.L.W.U32.HI R93, R89, 0x1e, R89 ;  /* 0x0000001e595d7819 */ /* 0x000fe20000010e59 */
[----:B------:R-:W-:Y:S01]  /*8e50*/  IMAD.IADD R11, R99, 0x1, R11 ;  /* 0x00000001630b7824 */ /* 0x000fe200078e020b */
[C-C-:B------:R-:W-:Y:S02]  /*8e60*/  SHF.L.W.U32.HI R94, R89.reuse, 0x13, R89.reuse ;  /* 0x00000013595e7819 */ /* 0x140fe40000010e59 */
[----:B------:R-:W-:Y:S02]  /*8e70*/  SHF.L.W.U32.HI R100, R89, 0xa, R89 ;  /* 0x0000000a59647819 */ /* 0x000fe40000010e59 */
[----:B------:R-:W-:-:S02]  /*8e80*/  SHF.L.W.U32.HI R103, R99, 0x1a, R99 ;  /* 0x0000001a63677819 */ /* 0x000fc40000010e63 */
[----:B------:R-:W-:Y:S01]  /*8e90*/  LOP3.LUT R94, R100, R93, R94, 0x96, !PT ;  /* 0x0000005d645e7212 */ /* 0x000fe200078e965e */
[----:B------:R-:W-:Y:S01]  /*8ea0*/  IMAD.IADD R93, R107, 0x1, R104 ;  /* 0x000000016b5d7824 */ /* 0x000fe200078e0268 */
[C-C-:B------:R-:W-:Y:S02]  /*8eb0*/  SHF.L.W.U32.HI R106, R99.reuse, 0x15, R99.reuse ;  /* 0x00000015636a7819 */ /* 0x140fe40000010e63 */
[----:B------:R-:W-:Y:S02]  /*8ec0*/  SHF.L.W.U32.HI R105, R99, 0x7, R99 ;  /* 0x0000000763697819 */ /* 0x000fe40000010e63 */
[----:B------:R-:W-:Y:S02]  /*8ed0*/  SHF.R.U32.HI R107, RZ, 0xa, R92 ;  /* 0x0000000aff6b7819 */ /* 0x000fe4000001165c */
[----:B------:R-:W-:Y:S02]  /*8ee0*/  LOP3.LUT R100, R105, R103, R106, 0x96, !PT ;  /* 0x0000006769647212 */ /* 0x000fe400078e966a */
[----:B------:R-:W-:-:S02]  /*8ef0*/  SHF.L.W.U32.HI R105, R92, 0xf, R92 ;  /* 0x0000000f5c697819 */ /* 0x000fc40000010e5c */
[----:B------:R-:W-:Y:S02]  /*8f00*/  SHF.L.W.U32.HI R106, R92, 0xd, R92 ;  /* 0x0000000d5c6a7819 */ /* 0x000fe40000010e5c */
[----:B------:R-:W-:Y:S02]  /*8f10*/  IADD3 R104, PT, PT, R93, R73, R96 ;  /* 0x000000495d687210 */ /* 0x000fe40007ffe060 */
[----:B------:R-:W-:Y:S02]  /*8f20*/  LOP3.LUT R103, R97, R99, R98, 0xb8, !PT ;  /* 0x0000006361677212 */ /* 0x000fe400078eb862 */
[----:B------:R-:W-:Y:S02]  /*8f30*/  LOP3.LUT R96, R90, R91, R89, 0xe8, !PT ;  /* 0x0000005b5a607212 */ /* 0x000fe400078ee859 */
[----:B------:R-:W-:Y:S02]  /*8f40*/  LOP3.LUT R106, R107, R105, R106, 0x96, !PT ;  /* 0x000000696b6a7212 */ /* 0x000fe400078e966a */
[----:B------:R-:W-:-:S02]  /*8f50*/  IADD3 R100, PT, PT, R100, R104, R103 ;  /* 0x0000006864647210 */ /* 0x000fc40007ffe067 */
[C-C-:B------:R-:W-:Y:S02]  /*8f60*/  SHF.L.W.U32.HI R108, R102.reuse, 0x19, R102.reuse ;  /* 0x00000019666c7819 */ /* 0x140fe40000010e66 */
[----:B------:R-:W-:Y:S01]  /*8f70*/  SHF.L.W.U32.HI R109, R102, 0xe, R102 ;  /* 0x0000000e666d7819 */ /* 0x000fe20000010e66 */
[----:B------:R-:W-:Y:S01]  /*8f80*/  IMAD.IADD R91, R91, 0x1, R100 ;  /* 0x000000015b5b7824 */ /* 0x000fe200078e0264 */
[----:B------:R-:W-:Y:S02]  /*8f90*/  SHF.R.U32.HI R110, RZ, 0x3, R102 ;  /* 0x00000003ff6e7819 */ /* 0x000fe40000011666 */
[----:B------:R-:W-:Y:S01]  /*8fa0*/  IADD3 R96, PT, PT, R95, R94, R96 ;  /* 0x0000005e5f607210 */ /* 0x000fe20007ffe060 */
[----:B------:R-:W-:Y:S01]  /*8fb0*/  IMAD.IADD R10, R91, 0x1, R10 ;  /* 0x000000015b0a7824 */ /* 0x000fe200078e020a */
[----:B------:R-:W-:Y:S02]  /*8fc0*/  IADD3 R103, PT, PT, R106, R83, R101 ;  /* 0x000000536a677210 */ /* 0x000fe40007ffe065 */
[----:B------:R-:W-:Y:S01]  /*8fd0*/  LOP3.LUT R108, R110, R108, R109, 0x96, !PT ;  /* 0x0000006c6e6c7212 */ /* 0x000fe200078e966d */
[C---:B------:R-:W-:Y:S01]  /*8fe0*/  IMAD.IADD R7, R96.reuse, 0x1, R7 ;  /* 0x0000000160077824 */ /* 0x040fe200078e0207 */
[----:B------:R-:W-:-:S02]  /*8ff0*/  SHF.L.W.U32.HI R94, R96, 0x1e, R96 ;  /* 0x0000001e605e7819 */ /* 0x000fc40000010e60 */
[C-C-:B------:R-:W-:Y:S02]  /*9000*/  SHF.L.W.U32.HI R95, R96.reuse, 0x13, R96.reuse ;  /* 0x00000013605f7819 */ /* 0x140fe40000010e60 */
[----:B------:R-:W-:Y:S02]  /*9010*/  SHF.L.W.U32.HI R101, R96, 0xa, R96 ;  /* 0x0000000a60657819 */ /* 0x000fe40000010e60 */
[----:B------:R-:W-:Y:S02]  /*9020*/  SHF.L.W.U32.HI R104, R91, 0x1a, R91 ;  /* 0x0000001a5b687819 */ /* 0x000fe40000010e5b */
[----:B------:R-:W-:Y:S01]  /*9030*/  LOP3.LUT R95, R101, R94, R95, 0x96, !PT ;  /* 0x0000005e655f7212 */ /* 0x000fe200078e965f */
[----:B------:R-:W-:Y:S01]  /*9040*/  IMAD.IADD R94, R108, 0x1, R103 ;  /* 0x000000016c5e7824 */ /* 0x000fe200078e0267 */
        /* <DEDUP_REMOVED lines=9> */
[----:B------:R-:W-:Y:S02]  /*90e0*/  IADD3 R97, PT, PT, R100, R95, R101 ;  /* 0x0000005f64617210 */ /* 0x000fe40007ffe065 */
[----:B------:R-:W-:Y:S02]  /*90f0*/  IADD3 R103, PT, PT, R104, R105, R103 ;  /* 0x0000006968677210 */ /* 0x000fe40007ffe067 */
[C---:B------:R-:W-:Y:S01]  /*9100*/  SHF.L.W.U32.HI R109, R76.reuse, 0x19, R76 ;  /* 0x000000194c6d7819 */ /* 0x040fe20000010e4c */
[----:B------:R-:W-:Y:S01]  /*9110*/  IMAD.IADD R6, R97, 0x1, R6 ;  /* 0x0000000161067824 */ /* 0x000fe200078e0206 */
[--C-:B------:R-:W-:Y:S01]  /*9120*/  SHF.L.W.U32.HI R110, R76, 0xe, R76.reuse ;  /* 0x0000000e4c6e7819 */ /* 0x100fe20000010e4c */
[----:B------:R-:W-:Y:S01]  /*9130*/  IMAD.IADD R104, R90, 0x1, R103 ;  /* 0x000000015a687824 */ /* 0x000fe200078e0267 */
[----:B------:R-:W-:-:S02]  /*9140*/  SHF.R.U32.HI R111, RZ, 0x3, R76 ;  /* 0x00000003ff6f7819 */ /* 0x000fc4000001164c */
[----:B------:R-:W-:Y:S01]  /*9150*/  LOP3.LUT R107, R108, R106, R107, 0x96, !PT ;  /* 0x0000006a6c6b7212 */ /* 0x000fe200078e966b */
[----:B------:R-:W-:Y:S01]  /*9160*/  IMAD.IADD R9, R104, 0x1, R9 ;  /* 0x0000000168097824 */ /* 0x000fe200078e0209 */
[C-C-:B------:R-:W-:Y:S02]  /*9170*/  SHF.L.W.U32.HI R95, R97.reuse, 0x1e, R97.reuse ;  /* 0x0000001e615f7819 */ /* 0x140fe40000010e61 */
[C-C-:B------:R-:W-:Y:S02]  /*9180*/  SHF.L.W.U32.HI R100, R97.reuse, 0x13, R97.reuse ;  /* 0x0000001361647819 */ /* 0x140fe40000010e61 */
[----:B------:R-:W-:Y:S02]  /*9190*/  SHF.L.W.U32.HI R101, R97, 0xa, R97 ;  /* 0x0000000a61657819 */ /* 0x000fe40000010e61 */
[----:B------:R-:W-:Y:S02]  /*91a0*/  LOP3.LUT R109, R111, R109, R110, 0x96, !PT ;  /* 0x0000006d6f6d7212 */ /* 0x000fe400078e966e */
[----:B------:R-:W-:-:S02]  /*91b0*/  IADD3 R102, PT, PT, R107, R84, R102 ;  /* 0x000000546b667210 */ /* 0x000fc40007ffe066 */
[----:B------:R-:W-:Y:S02]  /*91c0*/  LOP3.LUT R100, R101, R95, R100, 0x96, !PT ;  /* 0x0000005f65647212 */ /* 0x000fe400078e9664 */
[----:B------:R-:W-:Y:S01]  /*91d0*/  LOP3.LUT R90, R96, R89, R97, 0xe8, !PT ;  /* 0x00000059605a7212 */ /* 0x000fe200078ee861 */
[----:B------:R-:W-:Y:S01]  /*91e0*/  IMAD.IADD R95, R109, 0x1, R102 ;  /* 0x000000016d5f7824 */ /* 0x000fe200078e0266 */
[C---:B------:R-:W-:Y:S02]  /*91f0*/  SHF.L.W.U32.HI R101, R104.reuse, 0x1a, R104 ;  /* 0x0000001a68657819 */ /* 0x040fe40000010e68 */
[----:B------:R-:W-:Y:S02]  /*9200*/  IADD3 R90, PT, PT, R103, R100, R90 ;  /* 0x00000064675a7210 */ /* 0x000fe40007ffe05a */
[C-C-:B------:R-:W-:Y:S01]  /*9210*/  SHF.L.W.U32.HI R106, R104.reuse, 0x15, R104.reuse ;  /* 0x00000015686a7819 */ /* 0x140fe20000010e68 */
[----:B------:R2:W-:Y:S01]  /*9220*/  STL.128 [R0+0x10], R92 ;  /* 0x0000105c00007387 */ /* 0x0005e20000100c00 */
[----:B------:R-:W-:Y:S01]  /*9230*/  SHF.L.W.U32.HI R105, R104, 0x7, R104 ;  /* 0x0000000768697819 */ /* 0x000fe20000010e68 */
[C---:B------:R-:W-:Y:S01]  /*9240*/  IMAD.IADD R5, R90.reuse, 0x1, R5 ;  /* 0x000000015a057824 */ /* 0x040fe200078e0205 */
[----:B0-----:R-:W-:-:S02]  /*9250*/  SHF.L.W.U32.HI R77, R90, 0x1e, R90 ;  /* 0x0000001e5a4d7819 */ /* 0x001fc40000010e5a */
[C-C-:B------:R-:W-:Y:S02]  /*9260*/  SHF.L.W.U32.HI R78, R90.reuse, 0x13, R90.reuse ;  /* 0x000000135a4e7819 */ /* 0x140fe40000010e5a */
[----:B------:R-:W-:Y:S02]  /*9270*/  SHF.L.W.U32.HI R79, R90, 0xa, R90 ;  /* 0x0000000a5a4f7819 */ /* 0x000fe40000010e5a */
[----:B------:R-:W-:Y:S02]  /*9280*/  LOP3.LUT R101, R105, R101, R106, 0x96, !PT ;  /* 0x0000006569657212 */ /* 0x000fe400078e966a */
[----:B------:R-:W-:Y:S02]  /*9290*/  IADD3 R98, PT, PT, R95, R75, R98 ;  /* 0x0000004b5f627210 */ /* 0x000fe40007ffe062 */
[----:B------:R-:W-:Y:S02]  /*92a0*/  LOP3.LUT R76, R99, R104, R91, 0xb8, !PT ;  /* 0x00000068634c7212 */ /* 0x000fe400078eb85b */
[----:B------:R-:W-:Y:S01]  /*92b0*/  LOP3.LUT R77, R79, R77, R78, 0x96, !PT ;  /* 0x0000004d4f4d7212 */ /* 0x000fe200078e964e */
[----:B--2---:R-:W-:Y:S01]  /*92c0*/  VIADD R0, R0, 0x40 ;  /* 0x0000004000007836 */ /* 0x004fe20000000000 */
[----:B------:R-:W-:-:S02]  /*92d0*/  IADD3 R76, PT, PT, R101, R98, R76 ;  /* 0x00000062654c7210 */ /* 0x000fc40007ffe04c */
[----:B------:R-:W-:Y:S02]  /*92e0*/  LOP3.LUT R78, R97, R96, R90, 0xe8, !PT ;  /* 0x00000060614e7212 */ /* 0x000fe400078ee85a */
[----:B------:R-:W-:Y:S02]  /*92f0*/  IADD3 R8, PT, PT, R8, R76, R89 ;  /* 0x0000004c08087210 */ /* 0x000fe40007ffe059 */
[----:B------:R-:W-:-:S05]  /*9300*/  IADD3 R77, PT, PT, R76, R77, R78 ;  /* 0x0000004d4c4d7210 */ /* 0x000fca0007ffe04e */
[----:B------:R-:W-:Y:S01]  /*9310*/  IMAD.IADD R4, R77, 0x1, R4 ;  /* 0x000000014d047824 */ /* 0x000fe200078e0204 */
[----:B------:R-:W-:Y:S06]  /*9320*/  @P0 BRA `(.L_x_29) ;  /* 0xffffffa8002c0947 */ /* 0x000fec000383ffff */
[----:B------:R0:W-:Y:S04]  /*9330*/  STL.128 [R1+0x210], R4 ;  /* 0x0002100401007387 */ /* 0x0001e80000100c00 */
[----:B------:R0:W-:Y:S02]  /*9340*/  STL.128 [R1+0x220], R8 ;  /* 0x0002200801007387 */ /* 0x0001e40000100c00 */
.L_x_28:
[----:B------:R-:W3:Y:S02]  /*9350*/  LDCU UR6, c[0x0][0x398] ;  /* 0x00007300ff0677ac */ /* 0x000ee40008000800 */
[----:B---3--:R-:W-:Y:S02]  /*9360*/  UISETP.GE.AND UP0, UPT, UR6, 0x8, UPT ;  /* 0x000000080600788c */ /* 0x008fe4000bf06270 */
[----:B------:R-:W-:-:S04]  /*9370*/  USHF.R.S32.HI UR4, URZ, 0x1f, UR6 ;  /* 0x0000001fff047899 */ /* 0x000fc80008011406 */
[----:B------:R-:W-:-:S04]  /*9380*/  ULEA.HI UR4, UR4, UR6, URZ, 0x3 ;  /* 0x0000000604047291 */ /* 0x000fc8000f8f18ff */
[----:B------:R-:W-:Y:S02]  /*9390*/  ULOP3.LUT UR5, UR4, 0xfffffff8, URZ, 0xc0, !UPT ;  /* 0xfffffff804057892 */ /* 0x000fe4000f8ec0ff */
[----:B------:R-:W-:Y:S02]  /*93a0*/  USHF.R.S32.HI UR4, URZ, 0x3, UR4 ;  /* 0x00000003ff047899 */ /* 0x000fe40008011404 */
[----:B------:R-:W-:Y:S01]  /*93b0*/  UIADD3 UR5, UPT, UPT, -UR5, UR6, URZ ;  /* 0x0000000605057290 */ /* 0x000fe2000fffe1ff */
[----:B------:R-:W-:Y:S11]  /*93c0*/  BRA.U !UP0, `(.L_x_30) ;  /* 0x0000000108287547 */ /* 0x000ff6000b800000 */
[----:B------:R-:W-:-:S07]  /*93d0*/  IMAD.MOV.U32 R0, RZ, RZ, RZ ;  /* 0x000000ffff007224 */ /* 0x000fce00078e00ff */
.L_x_31:
[C---:B------:R-:W-:Y:S02]  /*93e0*/  LOP3.LUT R2, R0.reuse, 0x3, RZ, 0xc, !PT ;  /* 0x0000000300027812 */ /* 0x040fe400078e0cff */
[----:B--2---:R-:W-:-:S04]  /*93f0*/  LOP3.LUT R12, R0, 0xfffffffc, RZ, 0xc0, !PT ;  /* 0xfffffffc000c7812 */ /* 0x004fc800078ec0ff */
[----:B------:R-:W-:-:S06]  /*9400*/  IADD3 R2, PT, PT, R2, R3, R12 ;  /* 0x0000000302027210 */ /* 0x000fcc0007ffe00c */
[----:B------:R-:W2:Y:S01]  /*9410*/  LDL.U8 R2, [R2] ;  /* 0x0000000002027983 */ /* 0x000ea20000100000 */
[----:B------:R-:W-:Y:S01]  /*9420*/  VIADD R0, R0, 0x1 ;  /* 0x0000000100007836 */ /* 0x000fe20000000000 */
[----:B--2---:R-:W-:-:S13]  /*9430*/  ISETP.NE.AND P0, PT, R2, RZ, PT ;  /* 0x000000ff0200720c */ /* 0x004fda0003f05270 */
[----:B------:R-:W-:Y:S05]  /*9440*/  @P0 EXIT ;  /* 0x000000000000094d */ /* 0x000fea0003800000 */
[----:B------:R-:W-:-:S13]  /*9450*/  ISETP.NE.AND P0, PT, R0, UR4, PT ;  /* 0x0000000400007c0c */ /* 0x000fda000bf05270 */
[----:B------:R-:W-:Y:S05]  /*9460*/  @P0 BRA `(.L_x_31) ;  /* 0xfffffffc00dc0947 */ /* 0x000fea000383ffff */
.L_x_30:
[----:B------:R-:W-:-:S09]  /*9470*/  UISETP.GE.AND UP0, UPT, UR5, 0x1, UPT ;  /* 0x000000010500788c */ /* 0x000fd2000bf06270 */
[----:B------:R-:W-:Y:S05]  /*9480*/  BRA.U !UP0, `(.L_x_32) ;  /* 0x0000000108347547 */ /* 0x000fea000b800000 */
[----:B------:R-:W2:Y:S01]  /*9490*/  LDC R0, c[0x0][0x398] ;  /* 0x0000e600ff007b82 */ /* 0x000ea20000000800 */
[----:B------:R-:W-:-:S04]  /*94a0*/  ULEA.HI UR6, UR4, UR4, URZ, 0x2 ;  /* 0x0000000404067291 */ /* 0x000fc8000f8f10ff */
[----:B------:R-:W-:-:S04]  /*94b0*/  ULOP3.LUT UR6, UR6, 0xfffffffc, URZ, 0xc0, !UPT ;  /* 0xfffffffc06067892 */ /* 0x000fc8000f8ec0ff */
[----:B------:R-:W-:Y:S01]  /*94c0*/  UIADD3 UR6, UPT, UPT, UR6, 0x3, -UR4 ;  /* 0x0000000306067890 */ /* 0x000fe2000fffe804 */
[----:B--2---:R-:W-:-:S04]  /*94d0*/  SHF.R.S32.HI R13, RZ, 0x1f, R0 ;  /* 0x0000001fff0d7819 */ /* 0x004fc80000011400 */
[----:B------:R-:W-:-:S04]  /*94e0*/  LEA.HI R0, R13, R0, RZ, 0x5 ;  /* 0x000000000d007211 */ /* 0x000fc800078f28ff */
[----:B------:R-:W-:-:S05]  /*94f0*/  SHF.R.S32.HI R0, RZ, 0x5, R0 ;  /* 0x00000005ff007819 */ /* 0x000fca0000011400 */
[----:B------:R-:W-:-:S06]  /*9500*/  IMAD R0, R0, 0x4, R3 ;  /* 0x0000000400007824 */ /* 0x000fcc00078e0203 */
[----:B------:R-:W2:Y:S01]  /*9510*/  LDL.U8 R0, [R0+UR6] ;  /* 0x0000000600007983 */ /* 0x000ea20008100000 */
[----:B------:R-:W-:-:S06]  /*9520*/  UIADD3 UR6, UPT, UPT, -UR5, 0x8, URZ ;  /* 0x0000000805067890 */ /* 0x000fcc000fffe1ff */
[----:B--2---:R-:W-:-:S04]  /*9530*/  SHF.R.U32.HI R2, RZ, UR6, R0 ;  /* 0x00000006ff027c19 */ /* 0x004fc80008011600 */
[----:B------:R-:W-:-:S13]  /*9540*/  ISETP.NE.AND P0, PT, R2, RZ, PT ;  /* 0x000000ff0200720c */ /* 0x000fda0003f05270 */
[----:B------:R-:W-:Y:S05]  /*9550*/  @P0 EXIT ;  /* 0x000000000000094d */ /* 0x000fea0003800000 */
.L_x_32:
[----:B--2---:R-:W2:Y:S01]  /*9560*/  S2R R15, SR_LANEID ;  /* 0x00000000000f7919 */ /* 0x004ea20000000000 */
[----:B------:R-:W-:Y:S01]  /*9570*/  VOTEU.ANY UR6, UPT, PT ;  /* 0x0000000000067886 */ /* 0x000fe200038e0100 */
[----:B------:R-:W3:Y:S01]  /*9580*/  LDC.64 R2, c[0x0][0x3b0] ;  /* 0x0000ec00ff027b82 */ /* 0x000ee20000000a00 */
[----:B------:R-:W2:Y:S08]  /*9590*/  FLO.U32 R0, UR6 ;  /* 0x0000000600007d00 */ /* 0x000eb000080e0000 */
[----:B------:R-:W3:Y:S01]  /*95a0*/  POPC R13, UR6 ;  /* 0x00000006000d7d09 */ /* 0x000ee20008000000 */
[----:B--2---:R-:W-:-:S13]  /*95b0*/  ISETP.EQ.U32.AND P0, PT, R0, R15, PT ;  /* 0x0000000f0000720c */ /* 0x004fda0003f02070 */
[----:B---3--:R-:W2:Y:S01]  /*95c0*/  @P0 ATOMG.E.ADD.STRONG.GPU PT, R3, desc[UR8][R2.64], R13 ;  /* 0x8000000d020309a8 */ /* 0x008ea200081ef108 */
[----:B------:R-:W3:Y:S02]  /*95d0*/  S2R R12, SR_LTMASK ;  /* 0x00000000000c7919 */ /* 0x000ee40000003900 */
[----:B---3--:R-:W-:-:S04]  /*95e0*/  LOP3.LUT R12, R12, UR6, RZ, 0xc0, !PT ;  /* 0x000000060c0c7c12 */ /* 0x008fc8000f8ec0ff */
[----:B------:R-:W3:Y:S01]  /*95f0*/  POPC R15, R12 ;  /* 0x0000000c000f7309 */ /* 0x000ee20000000000 */
[----:B--2---:R-:W3:Y:S02]  /*9600*/  SHFL.IDX PT, R14, R3, R0, 0x1f ;  /* 0x00001f00030e7589 */ /* 0x004ee400000e0000 */
[----:B---3--:R-:W-:-:S05]  /*9610*/  IMAD.IADD R14, R14, 0x1, R15 ;  /* 0x000000010e0e7824 */ /* 0x008fca00078e020f */
[----:B------:R-:W-:-:S13]  /*9620*/  ISETP.GT.AND P0, PT, R14, 0x3ff, PT ;  /* 0x000003ff0e00780c */ /* 0x000fda0003f04270 */
[----:B------:R-:W-:Y:S05]  /*9630*/  @P0 EXIT ;  /* 0x000000000000094d */ /* 0x000fea0003800000 */
[----:B------:R-:W2:Y:S02]  /*9640*/  LDCU UR4, c[0x0][0x39c] ;  /* 0x00007380ff0477ac */ /* 0x000ea40008000800 */
[----:B--2---:R-:W-:-:S09]  /*9650*/  UISETP.GE.AND UP0, UPT, UR4, 0x1, UPT ;  /* 0x000000010400788c */ /* 0x004fd2000bf06270 */
[----:B------:R-:W-:Y:S05]  /*9660*/  BRA.U !UP0, `(.L_x_33) ;  /* 0x0000000508c47547 */ /* 0x000fea000b800000 */
[----:B------:R-:W-:Y:S01]  /*9670*/  UISETP.GE.U32.AND UP1, UPT, UR4, 0x10, UPT ;  /* 0x000000100400788c */ /* 0x000fe2000bf26070 */
[----:B------:R-:W-:Y:S01]  /*9680*/  IMAD.SHL.U32 R15, R14, 0x10, RZ ;  /* 0x000000100e0f7824 */ /* 0x000fe200078e00ff */
[----:B------:R-:W-:Y:S01]  /*9690*/  ULOP3.LUT UR6, UR4, 0xf, URZ, 0xc0, !UPT ;  /* 0x0000000f04067892 */ /* 0x000fe2000f8ec0ff */
[----:B------:R-:W-:-:S03]  /*96a0*/  IMAD.MOV.U32 R0, RZ, RZ, RZ ;  /* 0x000000ffff007224 */ /* 0x000fc600078e00ff */
[----:B------:R-:W-:-:S03]  /*96b0*/  UISETP.NE.AND UP0, UPT, UR6, URZ, UPT ;  /* 0x000000ff0600728c */ /* 0x000fc6000bf05270 */
[----:B------:R-:W-:Y:S08]  /*96c0*/  BRA.U !UP1, `(.L_x_34) ;  /* 0x0000000109bc7547 */ /* 0x000ff0000b800000 */
[----:B------:R-:W-:Y:S01]  /*96d0*/  ULOP3.LUT UR7, UR4, 0x7ffffff0, URZ, 0xc0, !UPT ;  /* 0x7ffffff004077892 */ /* 0x000fe2000f8ec0ff */
[----:B------:R-:W-:Y:S02]  /*96e0*/  IMAD.MOV.U32 R3, RZ, RZ, R15 ;  /* 0x000000ffff037224 */ /* 0x000fe400078e000f */
[----:B------:R-:W-:Y:S01]  /*96f0*/  IMAD.MOV.U32 R2, RZ, RZ, R1 ;  /* 0x000000ffff027224 */ /* 0x000fe200078e0001 */
[----:B------:R-:W-:Y:S02]  /*9700*/  UIADD3 UR5, UPT, UPT, -UR7, URZ, URZ ;  /* 0x000000ff07057290 */ /* 0x000fe4000fffe1ff */
[----:B------:R-:W-:-:S10]  /*9710*/  IMAD.U32 R0, RZ, RZ, UR7 ;  /* 0x00000007ff007e24 */ /* 0x000fd4000f8e00ff */
.L_x_35:
[----:B--2---:R2:W3:Y:S01]  /*9720*/  LDL.128 R16, [R2] ;  /* 0x0000000002107983 */ /* 0x0044e20000100c00 */
[----:B------:R-:W4:Y:S01]  /*9730*/  LDC.64 R12, c[0x0][0x3a0] ;  /* 0x0000e800ff0c7b82 */ /* 0x000f220000000a00 */
[----:B------:R-:W-:Y:S01]  /*9740*/  SHF.R.S32.HI R20, RZ, 0x1f, R3 ;  /* 0x0000001fff147819 */ /* 0x000fe20000011403 */
[----:B------:R-:W-:-:S04]  /*9750*/  UIADD3 UR5, UPT, UPT, UR5, 0x10, URZ ;  /* 0x0000001005057890 */ /* 0x000fc8000fffe0ff */
[----:B------:R-:W-:Y:S01]  /*9760*/  UISETP.NE.AND UP1, UPT, UR5, URZ, UPT ;  /* 0x000000ff0500728c */ /* 0x000fe2000bf25270 */
[----:B--2---:R-:W-:Y:S01]  /*9770*/  VIADD R2, R2, 0x10 ;  /* 0x0000001002027836 */ /* 0x004fe20000000000 */
[C---:B----4-:R-:W-:Y:S01]  /*9780*/  IADD3 R12, P0, P1, R3.reuse, 0x7, R12 ;  /* 0x00000007030c7810 */ /* 0x050fe2000791e00c */
[----:B------:R-:W-:-:S03]  /*9790*/  VIADD R3, R3, 0x10 ;  /* 0x0000001003037836 */ /* 0x000fc60000000000 */
[----:B------:R-:W-:Y:S02]  /*97a0*/  IADD3.X R13, PT, PT, R20, R13, RZ, P0, P1 ;  /* 0x0000000d140d7210 */ /* 0x000fe400007e24ff */
[C---:B---3--:R-:W-:Y:S02]  /*97b0*/  PRMT R41, R16.reuse, 0x7773, RZ ;  /* 0x0000777310297816 */ /* 0x048fe400000000ff */
[C---:B------:R-:W-:Y:S02]  /*97c0*/  PRMT R43, R16.reuse, 0x7772, RZ ;  /* 0x00007772102b7816 */ /* 0x040fe400000000ff */
[C---:B------:R-:W-:Y:S01]  /*97d0*/  PRMT R45, R16.reuse, 0x7771, RZ ;  /* 0x00007771102d7816 */ /* 0x040fe200000000ff */
[----:B------:R2:W-:Y:S01]  /*97e0*/  STG.E.U8 desc[UR8][R12.64+-0x4], R41 ;  /* 0xfffffc290c007986 */ /* 0x0005e2000c101108 */
[----:B------:R-:W-:Y:S02]  /*97f0*/  PRMT R47, R16, 0x7770, RZ ;  /* 0x00007770102f7816 */ /* 0x000fe400000000ff */
[C---:B------:R-:W-:Y:S01]  /*9800*/  PRMT R37, R17.reuse, 0x7771, RZ ;  /* 0x0000777111257816 */ /* 0x040fe200000000ff */
[----:B------:R2:W-:Y:S01]  /*9810*/  STG.E.U8 desc[UR8][R12.64+-0x5], R43 ;  /* 0xfffffb2b0c007986 */ /* 0x0005e2000c101108 */
[----:B------:R-:W-:-:S02]  /*9820*/  PRMT R33, R17, 0x7773, RZ ;  /* 0x0000777311217816 */ /* 0x000fc400000000ff */
[C---:B------:R-:W-:Y:S01]  /*9830*/  PRMT R35, R17.reuse, 0x7772, RZ ;  /* 0x0000777211237816 */ /* 0x040fe200000000ff */
[----:B------:R2:W-:Y:S01]  /*9840*/  STG.E.U8 desc[UR8][R12.64+-0x7], R47 ;  /* 0xfffff92f0c007986 */ /* 0x0005e2000c101108 */
[----:B------:R-:W-:Y:S02]  /*9850*/  PRMT R39, R17, 0x7770, RZ ;  /* 0x0000777011277816 */ /* 0x000fe400000000ff */
[C---:B------:R-:W-:Y:S01]  /*9860*/  PRMT R21, R19.reuse, 0x7772, RZ ;  /* 0x0000777213157816 */ /* 0x040fe200000000ff */
[----:B------:R2:W-:Y:S01]  /*9870*/  STG.E.U8 desc[UR8][R12.64+-0x6], R45 ;  /* 0xfffffa2d0c007986 */ /* 0x0005e2000c101108 */
[C---:B------:R-:W-:Y:S02]  /*9880*/  PRMT R23, R19.reuse, 0x7771, RZ ;  /* 0x0000777113177816 */ /* 0x040fe400000000ff */
[----:B------:R-:W-:Y:S01]  /*9890*/  PRMT R17, R19, 0x7773, RZ ;  /* 0x0000777313117816 */ /* 0x000fe200000000ff */
[----:B------:R2:W-:Y:S01]  /*98a0*/  STG.E.U8 desc[UR8][R12.64+-0x2], R37 ;  /* 0xfffffe250c007986 */ /* 0x0005e2000c101108 */
[----:B------:R-:W-:-:S02]  /*98b0*/  PRMT R25, R18, 0x7773, RZ ;  /* 0x0000777312197816 */ /* 0x000fc400000000ff */
[C---:B------:R-:W-:Y:S01]  /*98c0*/  PRMT R27, R18.reuse, 0x7772, RZ ;  /* 0x00007772121b7816 */ /* 0x040fe200000000ff */
[----:B------:R2:W-:Y:S01]  /*98d0*/  STG.E.U8 desc[UR8][R12.64+-0x3], R39 ;  /* 0xfffffd270c007986 */ /* 0x0005e2000c101108 */
[C---:B------:R-:W-:Y:S02]  /*98e0*/  PRMT R29, R18.reuse, 0x7771, RZ ;  /* 0x00007771121d7816 */ /* 0x040fe400000000ff */
[----:B------:R-:W-:Y:S01]  /*98f0*/  PRMT R31, R18, 0x7770, RZ ;  /* 0x00007770121f7816 */ /* 0x000fe200000000ff */
[----:B------:R2:W-:Y:S01]  /*9900*/  STG.E.U8 desc[UR8][R12.64+-0x1], R35 ;  /* 0xffffff230c007986 */ /* 0x0005e2000c101108 */
[----:B------:R-:W-:-:S03]  /*9910*/  PRMT R19, R19, 0x7770, RZ ;  /* 0x0000777013137816 */ /* 0x000fc600000000ff */
[----:B------:R2:W-:Y:S04]  /*9920*/  STG.E.U8 desc[UR8][R12.64], R33 ;  /* 0x000000210c007986 */ /* 0x0005e8000c101108 */
[----:B------:R2:W-:Y:S04]  /*9930*/  STG.E.U8 desc[UR8][R12.64+0x4], R25 ;  /* 0x000004190c007986 */ /* 0x0005e8000c101108 */
[----:B------:R2:W-:Y:S04]  /*9940*/  STG.E.U8 desc[UR8][R12.64+0x3], R27 ;  /* 0x0000031b0c007986 */ /* 0x0005e8000c101108 */
[----:B------:R2:W-:Y:S04]  /*9950*/  STG.E.U8 desc[UR8][R12.64+0x1], R31 ;  /* 0x0000011f0c007986 */ /* 0x0005e8000c101108 */
[----:B------:R2:W-:Y:S04]  /*9960*/  STG.E.U8 desc[UR8][R12.64+0x2], R29 ;  /* 0x0000021d0c007986 */ /* 0x0005e8000c101108 */
[----:B------:R2:W-:Y:S04]  /*9970*/  STG.E.U8 desc[UR8][R12.64+0x7], R21 ;  /* 0x000007150c007986 */ /* 0x0005e8000c101108 */
[----:B------:R2:W-:Y:S04]  /*9980*/  STG.E.U8 desc[UR8][R12.64+0x6], R23 ;  /* 0x000006170c007986 */ /* 0x0005e8000c101108 */
[----:B------:R2:W-:Y:S04]  /*9990*/  STG.E.U8 desc[UR8][R12.64+0x5], R19 ;  /* 0x000005130c007986 */ /* 0x0005e8000c101108 */
[----:B------:R2:W-:Y:S01]  /*99a0*/  STG.E.U8 desc[UR8][R12.64+0x8], R17 ;  /* 0x000008110c007986 */ /* 0x0005e2000c101108 */
[----:B------:R-:W-:Y:S05]  /*99b0*/  BRA.U UP1, `(.L_x_35) ;  /* 0xfffffffd01587547 */ /* 0x000fea000b83ffff */
.L_x_34:
[----:B------:R-:W-:Y:S05]  /*99c0*/  BRA.U !UP0, `(.L_x_33) ;  /* 0x0000000108ec7547 */ /* 0x000fea000b800000 */
[----:B------:R-:W-:Y:S02]  /*99d0*/  UISETP.GE.U32.AND UP0, UPT, UR6, 0x8, UPT ;  /* 0x000000080600788c */ /* 0x000fe4000bf06070 */
[----:B------:R-:W-:-:S04]  /*99e0*/  ULOP3.LUT UR5, UR4, 0x7, URZ, 0xc0, !UPT ;  /* 0x0000000704057892 */ /* 0x000fc8000f8ec0ff */
[----:B------:R-:W-:-:S03]  /*99f0*/  UISETP.NE.AND UP1, UPT, UR5, URZ, UPT ;  /* 0x000000ff0500728c */ /* 0x000fc6000bf25270 */
[----:B------:R-:W-:Y:S08]  /*9a00*/  BRA.U !UP0, `(.L_x_36) ;  /* 0x0000000108587547 */ /* 0x000ff0000b800000 */
[--C-:B--2---:R-:W-:Y:S01]  /*9a10*/  IMAD.IADD R12, R1, 0x1, R0.reuse ;  /* 0x00000001010c7824 */ /* 0x104fe200078e0200 */
[----:B------:R-:W2:Y:S04]  /*9a20*/  LDCU.64 UR6, c[0x0][0x3a0] ;  /* 0x00007400ff0677ac */ /* 0x000ea80008000a00 */
[----:B------:R-:W3:Y:S04]  /*9a30*/  LDL.U8 R13, [R12] ;  /* 0x000000000c0d7983 */ /* 0x000ee80000100000 */
[----:B------:R-:W4:Y:S04]  /*9a40*/  LDL.U8 R17, [R12+0x1] ;  /* 0x000001000c117983 */ /* 0x000f280000100000 */
[----:B------:R-:W5:Y:S04]  /*9a50*/  LDL.U8 R19, [R12+0x2] ;  /* 0x000002000c137983 */ /* 0x000f680000100000 */
[----:B------:R-:W5:Y:S04]  /*9a60*/  LDL.U8 R21, [R12+0x3] ;  /* 0x000003000c157983 */ /* 0x000f680000100000 */
[----:B------:R-:W5:Y:S04]  /*9a70*/  LDL.U8 R23, [R12+0x4] ;  /* 0x000004000c177983 */ /* 0x000f680000100000 */
[----:B------:R-:W5:Y:S04]  /*9a80*/  LDL.U8 R25, [R12+0x5] ;  /* 0x000005000c197983 */ /* 0x000f680000100000 */
[----:B------:R-:W5:Y:S04]  /*9a90*/  LDL.U8 R27, [R12+0x6] ;  /* 0x000006000c1b7983 */ /* 0x000f680000100000 */
[----:B------:R-:W5:Y:S01]  /*9aa0*/  LDL.U8 R29, [R12+0x7] ;  /* 0x000007000c1d7983 */ /* 0x000f620000100000 */
[----:B------:R-:W-:-:S02]  /*9ab0*/  IMAD.IADD R3, R15, 0x1, R0 ;  /* 0x000000010f037824 */ /* 0x000fc400078e0200 */
[----:B------:R-:W-:-:S03]  /*9ac0*/  VIADD R0, R0, 0x8 ;  /* 0x0000000800007836 */ /* 0x000fc60000000000 */
[----:B--2---:R-:W-:-:S04]  /*9ad0*/  IADD3 R2, P0, PT, R3, UR6, RZ ;  /* 0x0000000603027c10 */ /* 0x004fc8000ff1e0ff */
[----:B------:R-:W-:-:S05]  /*9ae0*/  LEA.HI.X.SX32 R3, R3, UR7, 0x1, P0 ;  /* 0x0000000703037c11 */ /* 0x000fca00080f0eff */
[----:B---3--:R3:W-:Y:S04]  /*9af0*/  STG.E.U8 desc[UR8][R2.64], R13 ;  /* 0x0000000d02007986 */ /* 0x0087e8000c101108 */
[----:B----4-:R3:W-:Y:S04]  /*9b00*/  STG.E.U8 desc[UR8][R2.64+0x1], R17 ;  /* 0x0000011102007986 */ /* 0x0107e8000c101108 */
[----:B-----5:R3:W-:Y:S04]  /*9b10*/  STG.E.U8 desc[UR8][R2.64+0x2], R19 ;  /* 0x0000021302007986 */ /* 0x0207e8000c101108 */
[----:B------:R3:W-:Y:S04]  /*9b20*/  STG.E.U8 desc[UR8][R2.64+0x3], R21 ;  /* 0x0000031502007986 */ /* 0x0007e8000c101108 */
[----:B------:R3:W-:Y:S04]  /*9b30*/  STG.E.U8 desc[UR8][R2.64+0x4], R23 ;  /* 0x0000041702007986 */ /* 0x0007e8000c101108 */
[----:B------:R3:W-:Y:S04]  /*9b40*/  STG.E.U8 desc[UR8][R2.64+0x5], R25 ;  /* 0x0000051902007986 */ /* 0x0007e8000c101108 */
[----:B------:R3:W-:Y:S04]  /*9b50*/  STG.E.U8 desc[UR8][R2.64+0x6], R27 ;  /* 0x0000061b02007986 */ /* 0x0007e8000c101108 */
[----:B------:R3:W-:Y:S02]  /*9b60*/  STG.E.U8 desc[UR8][R2.64+0x7], R29 ;  /* 0x0000071d02007986 */ /* 0x0007e4000c101108 */
.L_x_36:
[----:B------:R-:W-:Y:S05]  /*9b70*/  BRA.U !UP1, `(.L_x_33) ;  /* 0x0000000109807547 */ /* 0x000fea000b800000 */
[----:B------:R-:W-:Y:S02]  /*9b80*/  UISETP.GE.U32.AND UP0, UPT, UR5, 0x4, UPT ;  /* 0x000000040500788c */ /* 0x000fe4000bf06070 */
[----:B------:R-:W-:-:S04]  /*9b90*/  ULOP3.LUT UR4, UR4, 0x3, URZ, 0xc0, !UPT ;  /* 0x0000000304047892 */ /* 0x000fc8000f8ec0ff */
[----:B------:R-:W-:-:S03]  /*9ba0*/  UISETP.NE.AND UP1, UPT, UR4, URZ, UPT ;  /* 0x000000ff0400728c */ /* 0x000fc6000bf25270 */
[----:B------:R-:W-:Y:S08]  /*9bb0*/  BRA.U !UP0, `(.L_x_37) ;  /* 0x0000000108387547 */ /* 0x000ff0000b800000 */
[--C-:B--2---:R-:W-:Y:S01]  /*9bc0*/  IMAD.IADD R12, R1, 0x1, R0.reuse ;  /* 0x00000001010c7824 */ /* 0x104fe200078e0200 */
[----:B------:R-:W2:Y:S04]  /*9bd0*/  LDCU.64 UR6, c[0x0][0x3a0] ;  /* 0x00007400ff0677ac */ /* 0x000ea80008000a00 */
[----:B---3--:R-:W3:Y:S04]  /*9be0*/  LDL.U8 R13, [R12] ;  /* 0x000000000c0d7983 */ /* 0x008ee80000100000 */
[----:B------:R-:W4:Y:S04]  /*9bf0*/  LDL.U8 R17, [R12+0x1] ;  /* 0x000001000c117983 */ /* 0x000f280000100000 */
        /* <DEDUP_REMOVED lines=9> */
[----:B------:R2:W-:Y:S02]  /*9c90*/  STG.E.U8 desc[UR8][R2.64+0x3], R21 ;  /* 0x0000031502007986 */ /* 0x0005e4000c101108 */
.L_x_37:
[----:B------:R-:W-:Y:S05]  /*9ca0*/  BRA.U !UP1, `(.L_x_33) ;  /* 0x0000000109347547 */ /* 0x000fea000b800000 */
[--C-:B------:R-:W-:Y:S01]  /*9cb0*/  IMAD.IADD R15, R15, 0x1, R0.reuse ;  /* 0x000000010f0f7824 */ /* 0x100fe200078e0200 */
[----:B------:R-:W4:Y:S01]  /*9cc0*/  LDCU.64 UR6, c[0x0][0x3a0] ;  /* 0x00007400ff0677ac */ /* 0x000f220008000a00 */
[----:B------:R-:W-:Y:S01]  /*9cd0*/  IMAD.IADD R0, R1, 0x1, R0 ;  /* 0x0000000101007824 */ /* 0x000fe200078e0200 */
[----:B------:R-:W-:-:S12]  /*9ce0*/  UIADD3 UR4, UPT, UPT, -UR4, URZ, URZ ;  /* 0x000000ff04047290 */ /* 0x000fd8000fffe1ff */
.L_x_38:
[----:B--23--:R2:W3:Y:S01]  /*9cf0*/  LDL.U8 R13, [R0] ;  /* 0x00000000000d7983 */ /* 0x00c4e20000100000 */
[----:B----4-:R-:W-:Y:S01]  /*9d00*/  IADD3 R2, P0, PT, R15, UR6, RZ ;  /* 0x000000060f027c10 */ /* 0x010fe2000ff1e0ff */
[----:B------:R-:W-:-:S03]  /*9d10*/  UIADD3 UR4, UPT, UPT, UR4, 0x1, URZ ;  /* 0x0000000104047890 */ /* 0x000fc6000fffe0ff */
[C---:B------:R-:W-:Y:S01]  /*9d20*/  LEA.HI.X.SX32 R3, R15.reuse, UR7, 0x1, P0 ;  /* 0x000000070f037c11 */ /* 0x040fe200080f0eff */
[----:B------:R-:W-:Y:S01]  /*9d30*/  UISETP.NE.AND UP0, UPT, UR4, URZ, UPT ;  /* 0x000000ff0400728c */ /* 0x000fe2000bf05270 */
[----:B------:R-:W-:Y:S02]  /*9d40*/  VIADD R15, R15, 0x1 ;  /* 0x000000010f0f7836 */ /* 0x000fe40000000000 */
[----:B--2---:R-:W-:Y:S01]  /*9d50*/  VIADD R0, R0, 0x1 ;  /* 0x0000000100007836 */ /* 0x004fe20000000000 */
[----:B---3--:R2:W-:Y:S05]  /*9d60*/  STG.E.U8 desc[UR8][R2.64], R13 ;  /* 0x0000000d02007986 */ /* 0x0085ea000c101108 */
[----:B------:R-:W-:Y:S05]  /*9d70*/  BRA.U UP0, `(.L_x_38) ;  /* 0xfffffffd00dc7547 */ /* 0x000fea000b83ffff */
.L_x_33:
[----:B--23--:R-:W2:Y:S01]  /*9d80*/  LDC.64 R2, c[0x0][0x3a8] ;  /* 0x0000ea00ff027b82 */ /* 0x00cea20000000a00 */
[----:B------:R-:W-:-:S04]  /*9d90*/  IMAD.SHL.U32 R13, R14, 0x8, RZ ;  /* 0x000000080e0d7824 */ /* 0x000fc800078e00ff */
[----:B--2---:R-:W-:-:S05]  /*9da0*/  IMAD.WIDE R2, R13, 0x4, R2 ;  /* 0x000000040d027825 */ /* 0x004fca00078e0202 */
[----:B------:R-:W-:Y:S04]  /*9db0*/  STG.E desc[UR8][R2.64], R4 ;  /* 0x0000000402007986 */ /* 0x000fe8000c101908 */
[----:B------:R-:W-:Y:S04]  /*9dc0*/  STG.E desc[UR8][R2.64+0x4], R5 ;  /* 0x0000040502007986 */ /* 0x000fe8000c101908 */
[----:B------:R-:W-:Y:S04]  /*9dd0*/  STG.E desc[UR8][R2.64+0x8], R6 ;  /* 0x0000080602007986 */ /* 0x000fe8000c101908 */
[----:B------:R-:W-:Y:S04]  /*9de0*/  STG.E desc[UR8][R2.64+0xc], R7 ;  /* 0x00000c0702007986 */ /* 0x000fe8000c101908 */
[----:B------:R-:W-:Y:S04]  /*9df0*/  STG.E desc[UR8][R2.64+0x10], R8 ;  /* 0x0000100802007986 */ /* 0x000fe8000c101908 */
[----:B------:R-:W-:Y:S04]  /*9e00*/  STG.E desc[UR8][R2.64+0x14], R9 ;  /* 0x0000140902007986 */ /* 0x000fe8000c101908 */
[----:B------:R-:W-:Y:S04]  /*9e10*/  STG.E desc[UR8][R2.64+0x18], R10 ;  /* 0x0000180a02007986 */ /* 0x000fe8000c101908 */
[----:B------:R-:W-:Y:S01]  /*9e20*/  STG.E desc[UR8][R2.64+0x1c], R11 ;  /* 0x00001c0b02007986 */ /* 0x000fe2000c101908 */
[----:B------:R-:W-:Y:S05]  /*9e30*/  EXIT ;  /* 0x000000000000794d */ /* 0x000fea0003800000 */
.L_x_39:
[----:B------:R-:W-:-:S00]  /*9e40*/  BRA `(.L_x_39) ;  /* 0xfffffffc00fc7947 */ /* 0x000fc0000383ffff */
[----:B------:R-:W-:-:S00]  /*9e50*/  NOP ;  /* 0x0000000000007918 */ /* 0x000fc00000000000 */
        /* <DEDUP_REMOVED lines=10> */
.L_x_40:


//--------------------- .nv.shared._Z10find_noncePKcmmiiPcPjPi --------------------------
	.section	.nv.shared._Z10find_noncePKcmmiiPcPjPi,"aw",@nobits
	.sectionflags	@""
	.align	4
.nv.shared._Z10find_noncePKcmmiiPcPjPi:
	.zero		1280


//--------------------- .nv.shared.reserved.0     --------------------------
	.section	.nv.shared.reserved.0,"aw",@nobits
	.weak		__nv_reservedSMEM_offset_0_alias
	.size		__nv_reservedSMEM_offset_0_alias, 0, 64
	.other		__nv_reservedSMEM_offset_0_alias,@"STO_CUDA_RESERVED_SHARED STV_DEFAULT"
__nv_reservedSMEM_offset_0_alias:
	.zero		0
	.zero		64


//--------------------- .nv.constant0._Z10find_noncePKcmmiiPcPjPi --------------------------
	.section	.nv.constant0._Z10find_noncePKcmmiiPcPjPi,"a",@progbits
	.sectionflags	@""
	.align	4
.nv.constant0._Z10find_noncePKcmmiiPcPjPi:
	.zero		952


//--------------------- SYMBOLS --------------------------

	.type		.nv.reservedSmem.offset0,@object
	.size		.nv.reservedSmem.offset0,0x4
	.type		.nv.reservedSmem.cap,@object
	.size		.nv.reservedSmem.cap,0x4
